//
// Generated by NVIDIA NVVM Compiler
//
// Compiler Build ID: CL-36424714
// Cuda compilation tools, release 13.0, V13.0.88
// Based on NVVM 20.0.0
//

.version 9.0
.target sm_100
.address_size 64

	// .globl	_Z8cgkerneliiiPfPiS0_S_S_S_S_S_S_ff
.extern .func  (.param .b32 func_retval0) vprintf
(
	.param .b64 vprintf_param_0,
	.param .b64 vprintf_param_1
)
;
.global .align 1 .b8 $str[4] = {37, 100, 10};
.global .align 1 .b8 $str$1[21] = {102, 105, 114, 115, 116, 32, 98, 101, 102, 111, 114, 101, 32, 114, 32, 61, 32, 37, 102, 10};
.global .align 1 .b8 $str$2[20] = {102, 105, 114, 115, 116, 32, 97, 102, 116, 101, 114, 32, 114, 32, 61, 32, 37, 102, 10};
.global .align 1 .b8 $str$3[14] = {105, 115, 32, 37, 102, 32, 62, 32, 37, 102, 32, 63, 10};
.global .align 1 .b8 $str$4[19] = {37, 100, 115, 116, 32, 97, 102, 116, 101, 114, 32, 114, 32, 61, 32, 37, 102, 10};
.global .align 1 .b8 $str$5[26] = {105, 115, 32, 40, 37, 102, 32, 47, 32, 37, 102, 41, 32, 61, 32, 37, 102, 32, 62, 32, 37, 102, 32, 63, 10};
.global .align 1 .b8 $str$6[15] = {37, 100, 32, 105, 116, 101, 114, 97, 116, 105, 111, 110, 115, 10};

.visible .entry _Z8cgkerneliiiPfPiS0_S_S_S_S_S_S_ff(
	.param .u32 _Z8cgkerneliiiPfPiS0_S_S_S_S_S_S_ff_param_0,
	.param .u32 _Z8cgkerneliiiPfPiS0_S_S_S_S_S_S_ff_param_1,
	.param .u32 _Z8cgkerneliiiPfPiS0_S_S_S_S_S_S_ff_param_2,
	.param .u64 .ptr .align 1 _Z8cgkerneliiiPfPiS0_S_S_S_S_S_S_ff_param_3,
	.param .u64 .ptr .align 1 _Z8cgkerneliiiPfPiS0_S_S_S_S_S_S_ff_param_4,
	.param .u64 .ptr .align 1 _Z8cgkerneliiiPfPiS0_S_S_S_S_S_S_ff_param_5,
	.param .u64 .ptr .align 1 _Z8cgkerneliiiPfPiS0_S_S_S_S_S_S_ff_param_6,
	.param .u64 .ptr .align 1 _Z8cgkerneliiiPfPiS0_S_S_S_S_S_S_ff_param_7,
	.param .u64 .ptr .align 1 _Z8cgkerneliiiPfPiS0_S_S_S_S_S_S_ff_param_8,
	.param .u64 .ptr .align 1 _Z8cgkerneliiiPfPiS0_S_S_S_S_S_S_ff_param_9,
	.param .u64 .ptr .align 1 _Z8cgkerneliiiPfPiS0_S_S_S_S_S_S_ff_param_10,
	.param .u64 .ptr .align 1 _Z8cgkerneliiiPfPiS0_S_S_S_S_S_S_ff_param_11,
	.param .f32 _Z8cgkerneliiiPfPiS0_S_S_S_S_S_S_ff_param_12,
	.param .f32 _Z8cgkerneliiiPfPiS0_S_S_S_S_S_S_ff_param_13
)
{
	.local .align 16 .b8 	__local_depot0[32];
	.reg .b64 	%SP;
	.reg .b64 	%SPL;
	.reg .pred 	%p<229>;
	.reg .b32 	%r<321>;
	.reg .b32 	%f<1448>;
	.reg .b64 	%rd<230>;
	.reg .b64 	%fd<14>;

	mov.u64 	%SPL, __local_depot0;
	cvta.local.u64 	%SP, %SPL;
	ld.param.u32 	%r151, [_Z8cgkerneliiiPfPiS0_S_S_S_S_S_S_ff_param_0];
	ld.param.u32 	%r152, [_Z8cgkerneliiiPfPiS0_S_S_S_S_S_S_ff_param_2];
	ld.param.u64 	%rd44, [_Z8cgkerneliiiPfPiS0_S_S_S_S_S_S_ff_param_3];
	ld.param.u64 	%rd45, [_Z8cgkerneliiiPfPiS0_S_S_S_S_S_S_ff_param_4];
	ld.param.u64 	%rd42, [_Z8cgkerneliiiPfPiS0_S_S_S_S_S_S_ff_param_5];
	ld.param.u64 	%rd46, [_Z8cgkerneliiiPfPiS0_S_S_S_S_S_S_ff_param_6];
	ld.param.u64 	%rd43, [_Z8cgkerneliiiPfPiS0_S_S_S_S_S_S_ff_param_7];
	ld.param.u64 	%rd47, [_Z8cgkerneliiiPfPiS0_S_S_S_S_S_S_ff_param_8];
	ld.param.u64 	%rd48, [_Z8cgkerneliiiPfPiS0_S_S_S_S_S_S_ff_param_9];
	ld.param.u64 	%rd49, [_Z8cgkerneliiiPfPiS0_S_S_S_S_S_S_ff_param_10];
	ld.param.u64 	%rd50, [_Z8cgkerneliiiPfPiS0_S_S_S_S_S_S_ff_param_11];
	cvta.to.global.u64 	%rd1, %rd44;
	cvta.to.global.u64 	%rd2, %rd42;
	cvta.to.global.u64 	%rd3, %rd43;
	cvta.to.global.u64 	%rd4, %rd49;
	cvta.to.global.u64 	%rd5, %rd47;
	cvta.to.global.u64 	%rd6, %rd50;
	cvta.to.global.u64 	%rd7, %rd46;
	cvta.to.global.u64 	%rd8, %rd48;
	cvta.to.global.u64 	%rd51, %rd45;
	add.u64 	%rd52, %SP, 0;
	add.u64 	%rd9, %SPL, 0;
	ld.global.u32 	%r153, [%rd51];
	st.local.u32 	[%rd9], %r153;
	mov.u64 	%rd53, $str;
	cvta.global.u64 	%rd54, %rd53;
	{ // callseq 0, 0
	.param .b64 param0;
	st.param.b64 	[param0], %rd54;
	.param .b64 param1;
	st.param.b64 	[param1], %rd52;
	.param .b32 retval0;
	call.uni (retval0), 
	vprintf, 
	(
	param0, 
	param1
	);
	ld.param.b32 	%r154, [retval0];
	} // callseq 0
	setp.lt.s32 	%p1, %r151, 1;
	@%p1 bra 	$L__BB0_12;
	add.s32 	%r157, %r151, -1;
	and.b32  	%r1, %r151, 7;
	setp.lt.u32 	%p2, %r157, 7;
	mov.b32 	%r254, 0;
	@%p2 bra 	$L__BB0_4;
	and.b32  	%r254, %r151, 2147483640;
	mov.b32 	%r252, 0;
$L__BB0_3:
	.pragma "nounroll";
	mul.wide.u32 	%rd55, %r252, 4;
	add.s64 	%rd56, %rd3, %rd55;
	mov.b32 	%r159, 0;
	st.global.u32 	[%rd56], %r159;
	add.s64 	%rd57, %rd7, %rd55;
	mov.b32 	%r160, 1065353216;
	st.global.u32 	[%rd57], %r160;
	st.global.u32 	[%rd56+4], %r159;
	st.global.u32 	[%rd57+4], %r160;
	st.global.u32 	[%rd56+8], %r159;
	st.global.u32 	[%rd57+8], %r160;
	st.global.u32 	[%rd56+12], %r159;
	st.global.u32 	[%rd57+12], %r160;
	st.global.u32 	[%rd56+16], %r159;
	st.global.u32 	[%rd57+16], %r160;
	st.global.u32 	[%rd56+20], %r159;
	st.global.u32 	[%rd57+20], %r160;
	st.global.u32 	[%rd56+24], %r159;
	st.global.u32 	[%rd57+24], %r160;
	st.global.u32 	[%rd56+28], %r159;
	st.global.u32 	[%rd57+28], %r160;
	add.s32 	%r252, %r252, 8;
	setp.ne.s32 	%p3, %r252, %r254;
	@%p3 bra 	$L__BB0_3;
$L__BB0_4:
	setp.eq.s32 	%p4, %r1, 0;
	@%p4 bra 	$L__BB0_12;
	and.b32  	%r6, %r151, 3;
	setp.lt.u32 	%p5, %r1, 4;
	@%p5 bra 	$L__BB0_7;
	mul.wide.u32 	%rd58, %r254, 4;
	add.s64 	%rd59, %rd3, %rd58;
	mov.b32 	%r161, 0;
	st.global.u32 	[%rd59], %r161;
	add.s64 	%rd60, %rd7, %rd58;
	mov.b32 	%r162, 1065353216;
	st.global.u32 	[%rd60], %r162;
	st.global.u32 	[%rd59+4], %r161;
	st.global.u32 	[%rd60+4], %r162;
	st.global.u32 	[%rd59+8], %r161;
	st.global.u32 	[%rd60+8], %r162;
	st.global.u32 	[%rd59+12], %r161;
	st.global.u32 	[%rd60+12], %r162;
	add.s32 	%r254, %r254, 4;
$L__BB0_7:
	setp.eq.s32 	%p6, %r6, 0;
	@%p6 bra 	$L__BB0_12;
	setp.eq.s32 	%p7, %r6, 1;
	@%p7 bra 	$L__BB0_10;
	mul.wide.u32 	%rd61, %r254, 4;
	add.s64 	%rd62, %rd3, %rd61;
	mov.b32 	%r163, 0;
	st.global.u32 	[%rd62], %r163;
	add.s64 	%rd63, %rd7, %rd61;
	mov.b32 	%r164, 1065353216;
	st.global.u32 	[%rd63], %r164;
	st.global.u32 	[%rd62+4], %r163;
	st.global.u32 	[%rd63+4], %r164;
	add.s32 	%r254, %r254, 2;
$L__BB0_10:
	and.b32  	%r165, %r151, 1;
	setp.eq.b32 	%p8, %r165, 1;
	not.pred 	%p9, %p8;
	@%p9 bra 	$L__BB0_12;
	mul.wide.u32 	%rd64, %r254, 4;
	add.s64 	%rd65, %rd3, %rd64;
	mov.b32 	%r166, 0;
	st.global.u32 	[%rd65], %r166;
	add.s64 	%rd66, %rd7, %rd64;
	mov.b32 	%r167, 1065353216;
	st.global.u32 	[%rd66], %r167;
$L__BB0_12:
	setp.eq.s32 	%p10, %r151, 1;
	@%p10 bra 	$L__BB0_366;
	setp.lt.s32 	%p11, %r151, 1;
	mov.f32 	%f1298, 0f00000000;
	mov.f32 	%f1297, 0f3F800000;
	@%p11 bra 	$L__BB0_40;
	add.s32 	%r169, %r151, -1;
	and.b32  	%r11, %r151, 3;
	setp.lt.u32 	%p12, %r169, 3;
	mov.f32 	%f1297, 0f3F800000;
	mov.f32 	%f1298, 0f00000000;
	mov.b32 	%r257, 0;
	@%p12 bra 	$L__BB0_33;
	and.b32  	%r257, %r151, 2147483644;
	mov.f32 	%f1297, 0f3F800000;
	mov.f32 	%f1298, 0f00000000;
	mov.b32 	%r256, 0;
$L__BB0_16:
	mul.wide.u32 	%rd67, %r256, 4;
	add.s64 	%rd10, %rd8, %rd67;
	ld.global.f32 	%f5, [%rd10];
	setp.eq.f32 	%p13, %f5, 0f00000000;
	@%p13 bra 	$L__BB0_20;
	abs.f32 	%f6, %f5;
	setp.geu.f32 	%p14, %f1298, %f6;
	@%p14 bra 	$L__BB0_19;
	div.rn.f32 	%f356, %f1298, %f6;
	mul.f32 	%f357, %f1297, %f356;
	fma.rn.f32 	%f1297, %f356, %f357, 0f3F800000;
	mov.f32 	%f1298, %f6;
	bra.uni 	$L__BB0_20;
$L__BB0_19:
	div.rn.f32 	%f355, %f6, %f1298;
	fma.rn.f32 	%f1297, %f355, %f355, %f1297;
$L__BB0_20:
	ld.global.f32 	%f11, [%rd10+4];
	setp.eq.f32 	%p15, %f11, 0f00000000;
	@%p15 bra 	$L__BB0_24;
	abs.f32 	%f12, %f11;
	setp.lt.f32 	%p16, %f1298, %f12;
	@%p16 bra 	$L__BB0_23;
	div.rn.f32 	%f358, %f12, %f1298;
	fma.rn.f32 	%f1297, %f358, %f358, %f1297;
	bra.uni 	$L__BB0_24;
$L__BB0_23:
	div.rn.f32 	%f359, %f1298, %f12;
	mul.f32 	%f360, %f1297, %f359;
	fma.rn.f32 	%f1297, %f359, %f360, 0f3F800000;
	mov.f32 	%f1298, %f12;
$L__BB0_24:
	ld.global.f32 	%f17, [%rd10+8];
	setp.eq.f32 	%p17, %f17, 0f00000000;
	@%p17 bra 	$L__BB0_28;
	abs.f32 	%f18, %f17;
	setp.lt.f32 	%p18, %f1298, %f18;
	@%p18 bra 	$L__BB0_27;
	div.rn.f32 	%f361, %f18, %f1298;
	fma.rn.f32 	%f1297, %f361, %f361, %f1297;
	bra.uni 	$L__BB0_28;
$L__BB0_27:
	div.rn.f32 	%f362, %f1298, %f18;
	mul.f32 	%f363, %f1297, %f362;
	fma.rn.f32 	%f1297, %f362, %f363, 0f3F800000;
	mov.f32 	%f1298, %f18;
$L__BB0_28:
	ld.global.f32 	%f23, [%rd10+12];
	setp.eq.f32 	%p19, %f23, 0f00000000;
	@%p19 bra 	$L__BB0_32;
	abs.f32 	%f24, %f23;
	setp.lt.f32 	%p20, %f1298, %f24;
	@%p20 bra 	$L__BB0_31;
	div.rn.f32 	%f364, %f24, %f1298;
	fma.rn.f32 	%f1297, %f364, %f364, %f1297;
	bra.uni 	$L__BB0_32;
$L__BB0_31:
	div.rn.f32 	%f365, %f1298, %f24;
	mul.f32 	%f366, %f1297, %f365;
	fma.rn.f32 	%f1297, %f365, %f366, 0f3F800000;
	mov.f32 	%f1298, %f24;
$L__BB0_32:
	add.s32 	%r256, %r256, 4;
	setp.ne.s32 	%p21, %r256, %r257;
	@%p21 bra 	$L__BB0_16;
$L__BB0_33:
	setp.eq.s32 	%p22, %r11, 0;
	@%p22 bra 	$L__BB0_40;
	mov.b32 	%r259, 0;
$L__BB0_35:
	.pragma "nounroll";
	mul.wide.u32 	%rd68, %r257, 4;
	add.s64 	%rd69, %rd8, %rd68;
	ld.global.f32 	%f35, [%rd69];
	setp.eq.f32 	%p23, %f35, 0f00000000;
	@%p23 bra 	$L__BB0_39;
	abs.f32 	%f36, %f35;
	setp.lt.f32 	%p24, %f1298, %f36;
	@%p24 bra 	$L__BB0_38;
	div.rn.f32 	%f367, %f36, %f1298;
	fma.rn.f32 	%f1297, %f367, %f367, %f1297;
	bra.uni 	$L__BB0_39;
$L__BB0_38:
	div.rn.f32 	%f368, %f1298, %f36;
	mul.f32 	%f369, %f1297, %f368;
	fma.rn.f32 	%f1297, %f368, %f369, 0f3F800000;
	mov.f32 	%f1298, %f36;
$L__BB0_39:
	add.s32 	%r257, %r257, 1;
	add.s32 	%r259, %r259, 1;
	setp.ne.s32 	%p25, %r259, %r11;
	@%p25 bra 	$L__BB0_35;
$L__BB0_40:
	sqrt.rn.f32 	%f370, %f1297;
	mul.f32 	%f1316, %f1298, %f370;
	ld.global.f32 	%f1315, [%rd8];
$L__BB0_41:
	setp.lt.s32 	%p26, %r151, 1;
	cvt.f64.f32 	%fd1, %f1315;
	st.local.f64 	[%rd9], %fd1;
	mov.u64 	%rd70, $str$1;
	cvta.global.u64 	%rd71, %rd70;
	{ // callseq 1, 0
	.param .b64 param0;
	st.param.b64 	[param0], %rd71;
	.param .b64 param1;
	st.param.b64 	[param1], %rd52;
	.param .b32 retval0;
	call.uni (retval0), 
	vprintf, 
	(
	param0, 
	param1
	);
	ld.param.b32 	%r172, [retval0];
	} // callseq 1
	@%p26 bra 	$L__BB0_59;
	mov.b32 	%r260, 0;
	bra.uni 	$L__BB0_44;
$L__BB0_43:
	setp.eq.s32 	%p29, %r260, %r151;
	@%p29 bra 	$L__BB0_47;
$L__BB0_44:
	mov.u32 	%r20, %r260;
	mul.wide.u32 	%rd76, %r20, 4;
	add.s64 	%rd11, %rd8, %rd76;
	mov.b32 	%r177, 0;
	st.global.u32 	[%rd11], %r177;
	add.s64 	%rd12, %rd2, %rd76;
	ld.global.u32 	%r261, [%rd12];
	add.s32 	%r260, %r20, 1;
	ld.global.u32 	%r178, [%rd12+4];
	min.s32 	%r179, %r152, %r178;
	setp.le.s32 	%p27, %r179, %r261;
	@%p27 bra 	$L__BB0_43;
	mul.wide.u32 	%rd77, %r20, 4;
	add.s64 	%rd13, %rd3, %rd77;
	mov.f32 	%f1317, 0f00000000;
$L__BB0_46:
	mul.wide.s32 	%rd78, %r261, 4;
	add.s64 	%rd79, %rd1, %rd78;
	ld.global.f32 	%f373, [%rd79];
	ld.global.f32 	%f374, [%rd13];
	fma.rn.f32 	%f1317, %f373, %f374, %f1317;
	st.global.f32 	[%rd11], %f1317;
	add.s32 	%r261, %r261, 1;
	ld.global.u32 	%r180, [%rd12+4];
	min.s32 	%r181, %r152, %r180;
	setp.gt.s32 	%p28, %r181, %r261;
	@%p28 bra 	$L__BB0_46;
	bra.uni 	$L__BB0_43;
$L__BB0_47:
	ld.global.f32 	%f375, [%rd8];
	cvt.f64.f32 	%fd3, %f375;
	st.local.f64 	[%rd9], %fd3;
	mov.u64 	%rd80, $str$2;
	cvta.global.u64 	%rd81, %rd80;
	add.u64 	%rd82, %SP, 0;
	{ // callseq 3, 0
	.param .b64 param0;
	st.param.b64 	[param0], %rd81;
	.param .b64 param1;
	st.param.b64 	[param1], %rd82;
	.param .b32 retval0;
	call.uni (retval0), 
	vprintf, 
	(
	param0, 
	param1
	);
	ld.param.b32 	%r183, [retval0];
	} // callseq 3
	add.s32 	%r185, %r151, -1;
	and.b32  	%r25, %r151, 15;
	setp.lt.u32 	%p30, %r185, 15;
	mov.b32 	%r262, 0;
	@%p30 bra 	$L__BB0_50;
	and.b32  	%r262, %r151, 2147483632;
	mov.b32 	%r267, 0;
$L__BB0_49:
	.pragma "nounroll";
	mul.wide.u32 	%rd83, %r267, 4;
	add.s64 	%rd84, %rd7, %rd83;
	ld.global.f32 	%f376, [%rd84];
	add.s64 	%rd85, %rd8, %rd83;
	ld.global.f32 	%f377, [%rd85];
	sub.f32 	%f378, %f376, %f377;
	st.global.f32 	[%rd85], %f378;
	ld.global.f32 	%f379, [%rd84+4];
	ld.global.f32 	%f380, [%rd85+4];
	sub.f32 	%f381, %f379, %f380;
	st.global.f32 	[%rd85+4], %f381;
	ld.global.f32 	%f382, [%rd84+8];
	ld.global.f32 	%f383, [%rd85+8];
	sub.f32 	%f384, %f382, %f383;
	st.global.f32 	[%rd85+8], %f384;
	ld.global.f32 	%f385, [%rd84+12];
	ld.global.f32 	%f386, [%rd85+12];
	sub.f32 	%f387, %f385, %f386;
	st.global.f32 	[%rd85+12], %f387;
	ld.global.f32 	%f388, [%rd84+16];
	ld.global.f32 	%f389, [%rd85+16];
	sub.f32 	%f390, %f388, %f389;
	st.global.f32 	[%rd85+16], %f390;
	ld.global.f32 	%f391, [%rd84+20];
	ld.global.f32 	%f392, [%rd85+20];
	sub.f32 	%f393, %f391, %f392;
	st.global.f32 	[%rd85+20], %f393;
	ld.global.f32 	%f394, [%rd84+24];
	ld.global.f32 	%f395, [%rd85+24];
	sub.f32 	%f396, %f394, %f395;
	st.global.f32 	[%rd85+24], %f396;
	ld.global.f32 	%f397, [%rd84+28];
	ld.global.f32 	%f398, [%rd85+28];
	sub.f32 	%f399, %f397, %f398;
	st.global.f32 	[%rd85+28], %f399;
	ld.global.f32 	%f400, [%rd84+32];
	ld.global.f32 	%f401, [%rd85+32];
	sub.f32 	%f402, %f400, %f401;
	st.global.f32 	[%rd85+32], %f402;
	ld.global.f32 	%f403, [%rd84+36];
	ld.global.f32 	%f404, [%rd85+36];
	sub.f32 	%f405, %f403, %f404;
	st.global.f32 	[%rd85+36], %f405;
	ld.global.f32 	%f406, [%rd84+40];
	ld.global.f32 	%f407, [%rd85+40];
	sub.f32 	%f408, %f406, %f407;
	st.global.f32 	[%rd85+40], %f408;
	ld.global.f32 	%f409, [%rd84+44];
	ld.global.f32 	%f410, [%rd85+44];
	sub.f32 	%f411, %f409, %f410;
	st.global.f32 	[%rd85+44], %f411;
	ld.global.f32 	%f412, [%rd84+48];
	ld.global.f32 	%f413, [%rd85+48];
	sub.f32 	%f414, %f412, %f413;
	st.global.f32 	[%rd85+48], %f414;
	ld.global.f32 	%f415, [%rd84+52];
	ld.global.f32 	%f416, [%rd85+52];
	sub.f32 	%f417, %f415, %f416;
	st.global.f32 	[%rd85+52], %f417;
	ld.global.f32 	%f418, [%rd84+56];
	ld.global.f32 	%f419, [%rd85+56];
	sub.f32 	%f420, %f418, %f419;
	st.global.f32 	[%rd85+56], %f420;
	ld.global.f32 	%f421, [%rd84+60];
	ld.global.f32 	%f422, [%rd85+60];
	sub.f32 	%f423, %f421, %f422;
	st.global.f32 	[%rd85+60], %f423;
	add.s32 	%r267, %r267, 16;
	setp.eq.s32 	%p31, %r267, %r262;
	@%p31 bra 	$L__BB0_50;
	bra.uni 	$L__BB0_49;
$L__BB0_50:
	setp.eq.s32 	%p32, %r25, 0;
	@%p32 bra 	$L__BB0_60;
	and.b32  	%r28, %r151, 7;
	setp.lt.u32 	%p33, %r25, 8;
	@%p33 bra 	$L__BB0_53;
	mul.wide.u32 	%rd86, %r262, 4;
	add.s64 	%rd87, %rd7, %rd86;
	ld.global.f32 	%f424, [%rd87];
	add.s64 	%rd88, %rd8, %rd86;
	ld.global.f32 	%f425, [%rd88];
	sub.f32 	%f426, %f424, %f425;
	st.global.f32 	[%rd88], %f426;
	ld.global.f32 	%f427, [%rd87+4];
	ld.global.f32 	%f428, [%rd88+4];
	sub.f32 	%f429, %f427, %f428;
	st.global.f32 	[%rd88+4], %f429;
	ld.global.f32 	%f430, [%rd87+8];
	ld.global.f32 	%f431, [%rd88+8];
	sub.f32 	%f432, %f430, %f431;
	st.global.f32 	[%rd88+8], %f432;
	ld.global.f32 	%f433, [%rd87+12];
	ld.global.f32 	%f434, [%rd88+12];
	sub.f32 	%f435, %f433, %f434;
	st.global.f32 	[%rd88+12], %f435;
	ld.global.f32 	%f436, [%rd87+16];
	ld.global.f32 	%f437, [%rd88+16];
	sub.f32 	%f438, %f436, %f437;
	st.global.f32 	[%rd88+16], %f438;
	ld.global.f32 	%f439, [%rd87+20];
	ld.global.f32 	%f440, [%rd88+20];
	sub.f32 	%f441, %f439, %f440;
	st.global.f32 	[%rd88+20], %f441;
	ld.global.f32 	%f442, [%rd87+24];
	ld.global.f32 	%f443, [%rd88+24];
	sub.f32 	%f444, %f442, %f443;
	st.global.f32 	[%rd88+24], %f444;
	ld.global.f32 	%f445, [%rd87+28];
	ld.global.f32 	%f446, [%rd88+28];
	sub.f32 	%f447, %f445, %f446;
	st.global.f32 	[%rd88+28], %f447;
	add.s32 	%r262, %r262, 8;
$L__BB0_53:
	setp.eq.s32 	%p34, %r28, 0;
	@%p34 bra 	$L__BB0_60;
	and.b32  	%r31, %r151, 3;
	setp.lt.u32 	%p35, %r28, 4;
	@%p35 bra 	$L__BB0_56;
	mul.wide.u32 	%rd89, %r262, 4;
	add.s64 	%rd90, %rd7, %rd89;
	ld.global.f32 	%f448, [%rd90];
	add.s64 	%rd91, %rd8, %rd89;
	ld.global.f32 	%f449, [%rd91];
	sub.f32 	%f450, %f448, %f449;
	st.global.f32 	[%rd91], %f450;
	ld.global.f32 	%f451, [%rd90+4];
	ld.global.f32 	%f452, [%rd91+4];
	sub.f32 	%f453, %f451, %f452;
	st.global.f32 	[%rd91+4], %f453;
	ld.global.f32 	%f454, [%rd90+8];
	ld.global.f32 	%f455, [%rd91+8];
	sub.f32 	%f456, %f454, %f455;
	st.global.f32 	[%rd91+8], %f456;
	ld.global.f32 	%f457, [%rd90+12];
	ld.global.f32 	%f458, [%rd91+12];
	sub.f32 	%f459, %f457, %f458;
	st.global.f32 	[%rd91+12], %f459;
	add.s32 	%r262, %r262, 4;
$L__BB0_56:
	setp.eq.s32 	%p36, %r31, 0;
	@%p36 bra 	$L__BB0_60;
	mov.b32 	%r266, 0;
$L__BB0_58:
	.pragma "nounroll";
	mul.wide.u32 	%rd92, %r262, 4;
	add.s64 	%rd93, %rd7, %rd92;
	ld.global.f32 	%f460, [%rd93];
	add.s64 	%rd94, %rd8, %rd92;
	ld.global.f32 	%f461, [%rd94];
	sub.f32 	%f462, %f460, %f461;
	st.global.f32 	[%rd94], %f462;
	add.s32 	%r262, %r262, 1;
	add.s32 	%r266, %r266, 1;
	setp.eq.s32 	%p37, %r266, %r31;
	@%p37 bra 	$L__BB0_60;
	bra.uni 	$L__BB0_58;
$L__BB0_59:
	ld.global.f32 	%f371, [%rd8];
	cvt.f64.f32 	%fd2, %f371;
	st.local.f64 	[%rd9], %fd2;
	mov.u64 	%rd73, $str$2;
	cvta.global.u64 	%rd74, %rd73;
	{ // callseq 2, 0
	.param .b64 param0;
	st.param.b64 	[param0], %rd74;
	.param .b64 param1;
	st.param.b64 	[param1], %rd52;
	.param .b32 retval0;
	call.uni (retval0), 
	vprintf, 
	(
	param0, 
	param1
	);
	ld.param.b32 	%r174, [retval0];
	} // callseq 2
$L__BB0_60:
	setp.lt.s32 	%p38, %r151, 1;
	@%p38 bra 	$L__BB0_85;
	add.s32 	%r38, %r151, -1;
	and.b32  	%r39, %r151, 15;
	setp.lt.u32 	%p39, %r38, 15;
	mov.b32 	%r268, 0;
	@%p39 bra 	$L__BB0_64;
	and.b32  	%r268, %r151, 2147483632;
	mov.b32 	%r273, 0;
$L__BB0_63:
	.pragma "nounroll";
	mul.wide.u32 	%rd95, %r273, 4;
	add.s64 	%rd96, %rd8, %rd95;
	ld.global.f32 	%f463, [%rd96];
	add.s64 	%rd97, %rd6, %rd95;
	st.global.f32 	[%rd97], %f463;
	ld.global.f32 	%f464, [%rd96+4];
	st.global.f32 	[%rd97+4], %f464;
	ld.global.f32 	%f465, [%rd96+8];
	st.global.f32 	[%rd97+8], %f465;
	ld.global.f32 	%f466, [%rd96+12];
	st.global.f32 	[%rd97+12], %f466;
	ld.global.f32 	%f467, [%rd96+16];
	st.global.f32 	[%rd97+16], %f467;
	ld.global.f32 	%f468, [%rd96+20];
	st.global.f32 	[%rd97+20], %f468;
	ld.global.f32 	%f469, [%rd96+24];
	st.global.f32 	[%rd97+24], %f469;
	ld.global.f32 	%f470, [%rd96+28];
	st.global.f32 	[%rd97+28], %f470;
	ld.global.f32 	%f471, [%rd96+32];
	st.global.f32 	[%rd97+32], %f471;
	ld.global.f32 	%f472, [%rd96+36];
	st.global.f32 	[%rd97+36], %f472;
	ld.global.f32 	%f473, [%rd96+40];
	st.global.f32 	[%rd97+40], %f473;
	ld.global.f32 	%f474, [%rd96+44];
	st.global.f32 	[%rd97+44], %f474;
	ld.global.f32 	%f475, [%rd96+48];
	st.global.f32 	[%rd97+48], %f475;
	ld.global.f32 	%f476, [%rd96+52];
	st.global.f32 	[%rd97+52], %f476;
	ld.global.f32 	%f477, [%rd96+56];
	st.global.f32 	[%rd97+56], %f477;
	ld.global.f32 	%f478, [%rd96+60];
	st.global.f32 	[%rd97+60], %f478;
	add.s32 	%r273, %r273, 16;
	setp.eq.s32 	%p40, %r273, %r268;
	@%p40 bra 	$L__BB0_64;
	bra.uni 	$L__BB0_63;
$L__BB0_64:
	setp.eq.s32 	%p41, %r39, 0;
	@%p41 bra 	$L__BB0_73;
	and.b32  	%r44, %r151, 7;
	setp.lt.u32 	%p42, %r39, 8;
	@%p42 bra 	$L__BB0_67;
	mul.wide.u32 	%rd98, %r268, 4;
	add.s64 	%rd99, %rd8, %rd98;
	ld.global.f32 	%f479, [%rd99];
	add.s64 	%rd100, %rd6, %rd98;
	st.global.f32 	[%rd100], %f479;
	ld.global.f32 	%f480, [%rd99+4];
	st.global.f32 	[%rd100+4], %f480;
	ld.global.f32 	%f481, [%rd99+8];
	st.global.f32 	[%rd100+8], %f481;
	ld.global.f32 	%f482, [%rd99+12];
	st.global.f32 	[%rd100+12], %f482;
	ld.global.f32 	%f483, [%rd99+16];
	st.global.f32 	[%rd100+16], %f483;
	ld.global.f32 	%f484, [%rd99+20];
	st.global.f32 	[%rd100+20], %f484;
	ld.global.f32 	%f485, [%rd99+24];
	st.global.f32 	[%rd100+24], %f485;
	ld.global.f32 	%f486, [%rd99+28];
	st.global.f32 	[%rd100+28], %f486;
	add.s32 	%r268, %r268, 8;
$L__BB0_67:
	setp.eq.s32 	%p43, %r44, 0;
	@%p43 bra 	$L__BB0_73;
	and.b32  	%r47, %r151, 3;
	setp.lt.u32 	%p44, %r44, 4;
	@%p44 bra 	$L__BB0_70;
	mul.wide.u32 	%rd101, %r268, 4;
	add.s64 	%rd102, %rd8, %rd101;
	ld.global.f32 	%f487, [%rd102];
	add.s64 	%rd103, %rd6, %rd101;
	st.global.f32 	[%rd103], %f487;
	ld.global.f32 	%f488, [%rd102+4];
	st.global.f32 	[%rd103+4], %f488;
	ld.global.f32 	%f489, [%rd102+8];
	st.global.f32 	[%rd103+8], %f489;
	ld.global.f32 	%f490, [%rd102+12];
	st.global.f32 	[%rd103+12], %f490;
	add.s32 	%r268, %r268, 4;
$L__BB0_70:
	setp.eq.s32 	%p45, %r47, 0;
	@%p45 bra 	$L__BB0_73;
	mov.b32 	%r272, 0;
$L__BB0_72:
	.pragma "nounroll";
	mul.wide.u32 	%rd104, %r268, 4;
	add.s64 	%rd105, %rd8, %rd104;
	ld.global.f32 	%f491, [%rd105];
	add.s64 	%rd106, %rd6, %rd104;
	st.global.f32 	[%rd106], %f491;
	add.s32 	%r268, %r268, 1;
	add.s32 	%r272, %r272, 1;
	setp.ne.s32 	%p46, %r272, %r47;
	@%p46 bra 	$L__BB0_72;
$L__BB0_73:
	setp.lt.u32 	%p47, %r38, 15;
	mov.b32 	%r275, 0;
	@%p47 bra 	$L__BB0_76;
	and.b32  	%r275, %r151, 2147483632;
	mov.b32 	%r274, 0;
$L__BB0_75:
	.pragma "nounroll";
	mul.wide.u32 	%rd107, %r274, 4;
	add.s64 	%rd108, %rd6, %rd107;
	ld.global.f32 	%f492, [%rd108];
	add.s64 	%rd109, %rd5, %rd107;
	st.global.f32 	[%rd109], %f492;
	ld.global.f32 	%f493, [%rd108+4];
	st.global.f32 	[%rd109+4], %f493;
	ld.global.f32 	%f494, [%rd108+8];
	st.global.f32 	[%rd109+8], %f494;
	ld.global.f32 	%f495, [%rd108+12];
	st.global.f32 	[%rd109+12], %f495;
	ld.global.f32 	%f496, [%rd108+16];
	st.global.f32 	[%rd109+16], %f496;
	ld.global.f32 	%f497, [%rd108+20];
	st.global.f32 	[%rd109+20], %f497;
	ld.global.f32 	%f498, [%rd108+24];
	st.global.f32 	[%rd109+24], %f498;
	ld.global.f32 	%f499, [%rd108+28];
	st.global.f32 	[%rd109+28], %f499;
	ld.global.f32 	%f500, [%rd108+32];
	st.global.f32 	[%rd109+32], %f500;
	ld.global.f32 	%f501, [%rd108+36];
	st.global.f32 	[%rd109+36], %f501;
	ld.global.f32 	%f502, [%rd108+40];
	st.global.f32 	[%rd109+40], %f502;
	ld.global.f32 	%f503, [%rd108+44];
	st.global.f32 	[%rd109+44], %f503;
	ld.global.f32 	%f504, [%rd108+48];
	st.global.f32 	[%rd109+48], %f504;
	ld.global.f32 	%f505, [%rd108+52];
	st.global.f32 	[%rd109+52], %f505;
	ld.global.f32 	%f506, [%rd108+56];
	st.global.f32 	[%rd109+56], %f506;
	ld.global.f32 	%f507, [%rd108+60];
	st.global.f32 	[%rd109+60], %f507;
	add.s32 	%r274, %r274, 16;
	setp.ne.s32 	%p48, %r274, %r275;
	@%p48 bra 	$L__BB0_75;
$L__BB0_76:
	setp.eq.s32 	%p49, %r39, 0;
	@%p49 bra 	$L__BB0_85;
	and.b32  	%r60, %r151, 7;
	setp.lt.u32 	%p50, %r39, 8;
	@%p50 bra 	$L__BB0_79;
	mul.wide.u32 	%rd110, %r275, 4;
	add.s64 	%rd111, %rd6, %rd110;
	ld.global.f32 	%f508, [%rd111];
	add.s64 	%rd112, %rd5, %rd110;
	st.global.f32 	[%rd112], %f508;
	ld.global.f32 	%f509, [%rd111+4];
	st.global.f32 	[%rd112+4], %f509;
	ld.global.f32 	%f510, [%rd111+8];
	st.global.f32 	[%rd112+8], %f510;
	ld.global.f32 	%f511, [%rd111+12];
	st.global.f32 	[%rd112+12], %f511;
	ld.global.f32 	%f512, [%rd111+16];
	st.global.f32 	[%rd112+16], %f512;
	ld.global.f32 	%f513, [%rd111+20];
	st.global.f32 	[%rd112+20], %f513;
	ld.global.f32 	%f514, [%rd111+24];
	st.global.f32 	[%rd112+24], %f514;
	ld.global.f32 	%f515, [%rd111+28];
	st.global.f32 	[%rd112+28], %f515;
	add.s32 	%r275, %r275, 8;
$L__BB0_79:
	setp.eq.s32 	%p51, %r60, 0;
	@%p51 bra 	$L__BB0_85;
	and.b32  	%r63, %r151, 3;
	setp.lt.u32 	%p52, %r60, 4;
	@%p52 bra 	$L__BB0_82;
	mul.wide.u32 	%rd113, %r275, 4;
	add.s64 	%rd114, %rd6, %rd113;
	ld.global.f32 	%f516, [%rd114];
	add.s64 	%rd115, %rd5, %rd113;
	st.global.f32 	[%rd115], %f516;
	ld.global.f32 	%f517, [%rd114+4];
	st.global.f32 	[%rd115+4], %f517;
	ld.global.f32 	%f518, [%rd114+8];
	st.global.f32 	[%rd115+8], %f518;
	ld.global.f32 	%f519, [%rd114+12];
	st.global.f32 	[%rd115+12], %f519;
	add.s32 	%r275, %r275, 4;
$L__BB0_82:
	setp.eq.s32 	%p53, %r63, 0;
	@%p53 bra 	$L__BB0_85;
	mov.b32 	%r279, 0;
$L__BB0_84:
	.pragma "nounroll";
	mul.wide.u32 	%rd116, %r275, 4;
	add.s64 	%rd117, %rd6, %rd116;
	ld.global.f32 	%f520, [%rd117];
	add.s64 	%rd118, %rd5, %rd116;
	st.global.f32 	[%rd118], %f520;
	add.s32 	%r275, %r275, 1;
	add.s32 	%r279, %r279, 1;
	setp.ne.s32 	%p54, %r279, %r63;
	@%p54 bra 	$L__BB0_84;
$L__BB0_85:
	mov.f64 	%fd4, 0d3FB999999999999A;
	mov.f64 	%fd5, 0d3FF0000000000000;
	st.local.v2.f64 	[%rd9], {%fd5, %fd4};
	mov.u64 	%rd119, $str$3;
	cvta.global.u64 	%rd120, %rd119;
	add.u64 	%rd121, %SP, 0;
	{ // callseq 4, 0
	.param .b64 param0;
	st.param.b64 	[param0], %rd120;
	.param .b64 param1;
	st.param.b64 	[param1], %rd121;
	.param .b32 retval0;
	call.uni (retval0), 
	vprintf, 
	(
	param0, 
	param1
	);
	ld.param.b32 	%r195, [retval0];
	} // callseq 4
	add.s32 	%r70, %r151, -1;
	and.b32  	%r71, %r151, 15;
	and.b32  	%r72, %r151, 7;
	and.b32  	%r73, %r151, 2147483632;
	and.b32  	%r74, %r151, 3;
	mov.b32 	%r280, 0;
	mov.u64 	%rd133, $str$4;
$L__BB0_86:
	setp.lt.s32 	%p55, %r151, 1;
	@%p55 bra 	$L__BB0_105;
	mov.b32 	%r281, 0;
	bra.uni 	$L__BB0_89;
$L__BB0_88:
	setp.eq.s32 	%p58, %r281, %r151;
	@%p58 bra 	$L__BB0_92;
$L__BB0_89:
	mov.u32 	%r76, %r281;
	ld.param.u64 	%rd225, [_Z8cgkerneliiiPfPiS0_S_S_S_S_S_S_ff_param_5];
	mul.wide.u32 	%rd126, %r76, 4;
	add.s64 	%rd14, %rd4, %rd126;
	mov.b32 	%r201, 0;
	st.global.u32 	[%rd14], %r201;
	cvta.to.global.u64 	%rd127, %rd225;
	add.s64 	%rd15, %rd127, %rd126;
	ld.global.u32 	%r282, [%rd15];
	add.s32 	%r281, %r76, 1;
	ld.global.u32 	%r202, [%rd15+4];
	min.s32 	%r203, %r152, %r202;
	setp.le.s32 	%p56, %r203, %r282;
	@%p56 bra 	$L__BB0_88;
	mul.wide.u32 	%rd128, %r76, 4;
	add.s64 	%rd16, %rd5, %rd128;
	mov.f32 	%f1318, 0f00000000;
$L__BB0_91:
	mul.wide.s32 	%rd129, %r282, 4;
	add.s64 	%rd130, %rd1, %rd129;
	ld.global.f32 	%f524, [%rd130];
	ld.global.f32 	%f525, [%rd16];
	fma.rn.f32 	%f1318, %f524, %f525, %f1318;
	st.global.f32 	[%rd14], %f1318;
	add.s32 	%r282, %r282, 1;
	ld.global.u32 	%r204, [%rd15+4];
	min.s32 	%r205, %r152, %r204;
	setp.gt.s32 	%p57, %r205, %r282;
	@%p57 bra 	$L__BB0_91;
	bra.uni 	$L__BB0_88;
$L__BB0_92:
	setp.lt.u32 	%p59, %r70, 15;
	ld.global.f32 	%f528, [%rd8];
	cvt.f64.f32 	%fd7, %f528;
	add.s32 	%r207, %r280, 1;
	cvta.to.local.u64 	%rd132, %rd121;
	st.local.u32 	[%rd132], %r207;
	st.local.f64 	[%rd132+8], %fd7;
	cvta.global.u64 	%rd134, %rd133;
	{ // callseq 6, 0
	.param .b64 param0;
	st.param.b64 	[param0], %rd134;
	.param .b64 param1;
	st.param.b64 	[param1], %rd121;
	.param .b32 retval0;
	call.uni (retval0), 
	vprintf, 
	(
	param0, 
	param1
	);
	ld.param.b32 	%r208, [retval0];
	} // callseq 6
	mov.f32 	%f1326, 0f00000000;
	mov.b32 	%r285, 0;
	@%p59 bra 	$L__BB0_95;
	mov.f32 	%f1326, 0f00000000;
	mov.b32 	%r283, 0;
$L__BB0_94:
	.pragma "nounroll";
	mul.wide.u32 	%rd135, %r283, 4;
	add.s64 	%rd136, %rd8, %rd135;
	ld.global.f32 	%f530, [%rd136];
	add.s64 	%rd137, %rd6, %rd135;
	ld.global.f32 	%f531, [%rd137];
	fma.rn.f32 	%f532, %f530, %f531, %f1326;
	ld.global.f32 	%f533, [%rd136+4];
	ld.global.f32 	%f534, [%rd137+4];
	fma.rn.f32 	%f535, %f533, %f534, %f532;
	ld.global.f32 	%f536, [%rd136+8];
	ld.global.f32 	%f537, [%rd137+8];
	fma.rn.f32 	%f538, %f536, %f537, %f535;
	ld.global.f32 	%f539, [%rd136+12];
	ld.global.f32 	%f540, [%rd137+12];
	fma.rn.f32 	%f541, %f539, %f540, %f538;
	ld.global.f32 	%f542, [%rd136+16];
	ld.global.f32 	%f543, [%rd137+16];
	fma.rn.f32 	%f544, %f542, %f543, %f541;
	ld.global.f32 	%f545, [%rd136+20];
	ld.global.f32 	%f546, [%rd137+20];
	fma.rn.f32 	%f547, %f545, %f546, %f544;
	ld.global.f32 	%f548, [%rd136+24];
	ld.global.f32 	%f549, [%rd137+24];
	fma.rn.f32 	%f550, %f548, %f549, %f547;
	ld.global.f32 	%f551, [%rd136+28];
	ld.global.f32 	%f552, [%rd137+28];
	fma.rn.f32 	%f553, %f551, %f552, %f550;
	ld.global.f32 	%f554, [%rd136+32];
	ld.global.f32 	%f555, [%rd137+32];
	fma.rn.f32 	%f556, %f554, %f555, %f553;
	ld.global.f32 	%f557, [%rd136+36];
	ld.global.f32 	%f558, [%rd137+36];
	fma.rn.f32 	%f559, %f557, %f558, %f556;
	ld.global.f32 	%f560, [%rd136+40];
	ld.global.f32 	%f561, [%rd137+40];
	fma.rn.f32 	%f562, %f560, %f561, %f559;
	ld.global.f32 	%f563, [%rd136+44];
	ld.global.f32 	%f564, [%rd137+44];
	fma.rn.f32 	%f565, %f563, %f564, %f562;
	ld.global.f32 	%f566, [%rd136+48];
	ld.global.f32 	%f567, [%rd137+48];
	fma.rn.f32 	%f568, %f566, %f567, %f565;
	ld.global.f32 	%f569, [%rd136+52];
	ld.global.f32 	%f570, [%rd137+52];
	fma.rn.f32 	%f571, %f569, %f570, %f568;
	ld.global.f32 	%f572, [%rd136+56];
	ld.global.f32 	%f573, [%rd137+56];
	fma.rn.f32 	%f574, %f572, %f573, %f571;
	ld.global.f32 	%f575, [%rd136+60];
	ld.global.f32 	%f576, [%rd137+60];
	fma.rn.f32 	%f1326, %f575, %f576, %f574;
	add.s32 	%r283, %r283, 16;
	setp.ne.s32 	%p60, %r283, %r73;
	mov.u32 	%r285, %r73;
	@%p60 bra 	$L__BB0_94;
$L__BB0_95:
	setp.eq.s32 	%p61, %r71, 0;
	@%p61 bra 	$L__BB0_106;
	add.s32 	%r211, %r71, -1;
	setp.lt.u32 	%p62, %r211, 7;
	@%p62 bra 	$L__BB0_98;
	mul.wide.u32 	%rd138, %r285, 4;
	add.s64 	%rd139, %rd8, %rd138;
	ld.global.f32 	%f578, [%rd139];
	add.s64 	%rd140, %rd6, %rd138;
	ld.global.f32 	%f579, [%rd140];
	fma.rn.f32 	%f580, %f578, %f579, %f1326;
	ld.global.f32 	%f581, [%rd139+4];
	ld.global.f32 	%f582, [%rd140+4];
	fma.rn.f32 	%f583, %f581, %f582, %f580;
	ld.global.f32 	%f584, [%rd139+8];
	ld.global.f32 	%f585, [%rd140+8];
	fma.rn.f32 	%f586, %f584, %f585, %f583;
	ld.global.f32 	%f587, [%rd139+12];
	ld.global.f32 	%f588, [%rd140+12];
	fma.rn.f32 	%f589, %f587, %f588, %f586;
	ld.global.f32 	%f590, [%rd139+16];
	ld.global.f32 	%f591, [%rd140+16];
	fma.rn.f32 	%f592, %f590, %f591, %f589;
	ld.global.f32 	%f593, [%rd139+20];
	ld.global.f32 	%f594, [%rd140+20];
	fma.rn.f32 	%f595, %f593, %f594, %f592;
	ld.global.f32 	%f596, [%rd139+24];
	ld.global.f32 	%f597, [%rd140+24];
	fma.rn.f32 	%f598, %f596, %f597, %f595;
	ld.global.f32 	%f599, [%rd139+28];
	ld.global.f32 	%f600, [%rd140+28];
	fma.rn.f32 	%f1326, %f599, %f600, %f598;
	add.s32 	%r285, %r285, 8;
$L__BB0_98:
	setp.eq.s32 	%p63, %r72, 0;
	@%p63 bra 	$L__BB0_106;
	add.s32 	%r212, %r72, -1;
	setp.lt.u32 	%p64, %r212, 3;
	@%p64 bra 	$L__BB0_101;
	mul.wide.u32 	%rd141, %r285, 4;
	add.s64 	%rd142, %rd8, %rd141;
	ld.global.f32 	%f602, [%rd142];
	add.s64 	%rd143, %rd6, %rd141;
	ld.global.f32 	%f603, [%rd143];
	fma.rn.f32 	%f604, %f602, %f603, %f1326;
	ld.global.f32 	%f605, [%rd142+4];
	ld.global.f32 	%f606, [%rd143+4];
	fma.rn.f32 	%f607, %f605, %f606, %f604;
	ld.global.f32 	%f608, [%rd142+8];
	ld.global.f32 	%f609, [%rd143+8];
	fma.rn.f32 	%f610, %f608, %f609, %f607;
	ld.global.f32 	%f611, [%rd142+12];
	ld.global.f32 	%f612, [%rd143+12];
	fma.rn.f32 	%f1326, %f611, %f612, %f610;
	add.s32 	%r285, %r285, 4;
$L__BB0_101:
	setp.eq.s32 	%p65, %r74, 0;
	@%p65 bra 	$L__BB0_106;
	setp.eq.s32 	%p66, %r74, 1;
	mul.wide.u32 	%rd144, %r285, 4;
	add.s64 	%rd17, %rd8, %rd144;
	ld.global.f32 	%f613, [%rd17];
	add.s64 	%rd18, %rd6, %rd144;
	ld.global.f32 	%f614, [%rd18];
	fma.rn.f32 	%f1326, %f613, %f614, %f1326;
	@%p66 bra 	$L__BB0_106;
	setp.eq.s32 	%p67, %r74, 2;
	ld.global.f32 	%f615, [%rd17+4];
	ld.global.f32 	%f616, [%rd18+4];
	fma.rn.f32 	%f1326, %f615, %f616, %f1326;
	@%p67 bra 	$L__BB0_106;
	ld.global.f32 	%f617, [%rd17+8];
	ld.global.f32 	%f618, [%rd18+8];
	fma.rn.f32 	%f1326, %f617, %f618, %f1326;
	bra.uni 	$L__BB0_106;
$L__BB0_105:
	ld.global.f32 	%f522, [%rd8];
	cvt.f64.f32 	%fd6, %f522;
	add.s32 	%r197, %r280, 1;
	add.u64 	%rd122, %SP, 0;
	add.u64 	%rd123, %SPL, 0;
	st.local.u32 	[%rd123], %r197;
	st.local.f64 	[%rd123+8], %fd6;
	mov.u64 	%rd124, $str$4;
	cvta.global.u64 	%rd125, %rd124;
	{ // callseq 5, 0
	.param .b64 param0;
	st.param.b64 	[param0], %rd125;
	.param .b64 param1;
	st.param.b64 	[param1], %rd122;
	.param .b32 retval0;
	call.uni (retval0), 
	vprintf, 
	(
	param0, 
	param1
	);
	ld.param.b32 	%r198, [retval0];
	} // callseq 5
	mov.f32 	%f1326, 0f00000000;
$L__BB0_106:
	cvt.rzi.s32.f32 	%r213, %f1326;
	cvt.rn.f32.s32 	%f65, %r213;
	mov.f32 	%f1334, 0f00000000;
	@%p55 bra 	$L__BB0_120;
	setp.lt.u32 	%p69, %r70, 15;
	mov.f32 	%f1334, 0f00000000;
	mov.b32 	%r289, 0;
	@%p69 bra 	$L__BB0_110;
	mov.f32 	%f1334, 0f00000000;
	mov.b32 	%r287, 0;
$L__BB0_109:
	.pragma "nounroll";
	mul.wide.u32 	%rd145, %r287, 4;
	add.s64 	%rd146, %rd5, %rd145;
	ld.global.f32 	%f623, [%rd146];
	add.s64 	%rd147, %rd4, %rd145;
	ld.global.f32 	%f624, [%rd147];
	fma.rn.f32 	%f625, %f623, %f624, %f1334;
	ld.global.f32 	%f626, [%rd146+4];
	ld.global.f32 	%f627, [%rd147+4];
	fma.rn.f32 	%f628, %f626, %f627, %f625;
	ld.global.f32 	%f629, [%rd146+8];
	ld.global.f32 	%f630, [%rd147+8];
	fma.rn.f32 	%f631, %f629, %f630, %f628;
	ld.global.f32 	%f632, [%rd146+12];
	ld.global.f32 	%f633, [%rd147+12];
	fma.rn.f32 	%f634, %f632, %f633, %f631;
	ld.global.f32 	%f635, [%rd146+16];
	ld.global.f32 	%f636, [%rd147+16];
	fma.rn.f32 	%f637, %f635, %f636, %f634;
	ld.global.f32 	%f638, [%rd146+20];
	ld.global.f32 	%f639, [%rd147+20];
	fma.rn.f32 	%f640, %f638, %f639, %f637;
	ld.global.f32 	%f641, [%rd146+24];
	ld.global.f32 	%f642, [%rd147+24];
	fma.rn.f32 	%f643, %f641, %f642, %f640;
	ld.global.f32 	%f644, [%rd146+28];
	ld.global.f32 	%f645, [%rd147+28];
	fma.rn.f32 	%f646, %f644, %f645, %f643;
	ld.global.f32 	%f647, [%rd146+32];
	ld.global.f32 	%f648, [%rd147+32];
	fma.rn.f32 	%f649, %f647, %f648, %f646;
	ld.global.f32 	%f650, [%rd146+36];
	ld.global.f32 	%f651, [%rd147+36];
	fma.rn.f32 	%f652, %f650, %f651, %f649;
	ld.global.f32 	%f653, [%rd146+40];
	ld.global.f32 	%f654, [%rd147+40];
	fma.rn.f32 	%f655, %f653, %f654, %f652;
	ld.global.f32 	%f656, [%rd146+44];
	ld.global.f32 	%f657, [%rd147+44];
	fma.rn.f32 	%f658, %f656, %f657, %f655;
	ld.global.f32 	%f659, [%rd146+48];
	ld.global.f32 	%f660, [%rd147+48];
	fma.rn.f32 	%f661, %f659, %f660, %f658;
	ld.global.f32 	%f662, [%rd146+52];
	ld.global.f32 	%f663, [%rd147+52];
	fma.rn.f32 	%f664, %f662, %f663, %f661;
	ld.global.f32 	%f665, [%rd146+56];
	ld.global.f32 	%f666, [%rd147+56];
	fma.rn.f32 	%f667, %f665, %f666, %f664;
	ld.global.f32 	%f668, [%rd146+60];
	ld.global.f32 	%f669, [%rd147+60];
	fma.rn.f32 	%f1334, %f668, %f669, %f667;
	add.s32 	%r287, %r287, 16;
	setp.ne.s32 	%p70, %r287, %r73;
	mov.u32 	%r289, %r73;
	@%p70 bra 	$L__BB0_109;
$L__BB0_110:
	setp.eq.s32 	%p71, %r71, 0;
	@%p71 bra 	$L__BB0_120;
	add.s32 	%r216, %r71, -1;
	setp.lt.u32 	%p72, %r216, 7;
	@%p72 bra 	$L__BB0_113;
	mul.wide.u32 	%rd148, %r289, 4;
	add.s64 	%rd149, %rd5, %rd148;
	ld.global.f32 	%f671, [%rd149];
	add.s64 	%rd150, %rd4, %rd148;
	ld.global.f32 	%f672, [%rd150];
	fma.rn.f32 	%f673, %f671, %f672, %f1334;
	ld.global.f32 	%f674, [%rd149+4];
	ld.global.f32 	%f675, [%rd150+4];
	fma.rn.f32 	%f676, %f674, %f675, %f673;
	ld.global.f32 	%f677, [%rd149+8];
	ld.global.f32 	%f678, [%rd150+8];
	fma.rn.f32 	%f679, %f677, %f678, %f676;
	ld.global.f32 	%f680, [%rd149+12];
	ld.global.f32 	%f681, [%rd150+12];
	fma.rn.f32 	%f682, %f680, %f681, %f679;
	ld.global.f32 	%f683, [%rd149+16];
	ld.global.f32 	%f684, [%rd150+16];
	fma.rn.f32 	%f685, %f683, %f684, %f682;
	ld.global.f32 	%f686, [%rd149+20];
	ld.global.f32 	%f687, [%rd150+20];
	fma.rn.f32 	%f688, %f686, %f687, %f685;
	ld.global.f32 	%f689, [%rd149+24];
	ld.global.f32 	%f690, [%rd150+24];
	fma.rn.f32 	%f691, %f689, %f690, %f688;
	ld.global.f32 	%f692, [%rd149+28];
	ld.global.f32 	%f693, [%rd150+28];
	fma.rn.f32 	%f1334, %f692, %f693, %f691;
	add.s32 	%r289, %r289, 8;
$L__BB0_113:
	setp.eq.s32 	%p73, %r72, 0;
	@%p73 bra 	$L__BB0_120;
	add.s32 	%r217, %r72, -1;
	setp.lt.u32 	%p74, %r217, 3;
	@%p74 bra 	$L__BB0_116;
	mul.wide.u32 	%rd151, %r289, 4;
	add.s64 	%rd152, %rd5, %rd151;
	ld.global.f32 	%f695, [%rd152];
	add.s64 	%rd153, %rd4, %rd151;
	ld.global.f32 	%f696, [%rd153];
	fma.rn.f32 	%f697, %f695, %f696, %f1334;
	ld.global.f32 	%f698, [%rd152+4];
	ld.global.f32 	%f699, [%rd153+4];
	fma.rn.f32 	%f700, %f698, %f699, %f697;
	ld.global.f32 	%f701, [%rd152+8];
	ld.global.f32 	%f702, [%rd153+8];
	fma.rn.f32 	%f703, %f701, %f702, %f700;
	ld.global.f32 	%f704, [%rd152+12];
	ld.global.f32 	%f705, [%rd153+12];
	fma.rn.f32 	%f1334, %f704, %f705, %f703;
	add.s32 	%r289, %r289, 4;
$L__BB0_116:
	setp.eq.s32 	%p75, %r74, 0;
	@%p75 bra 	$L__BB0_120;
	setp.eq.s32 	%p76, %r74, 1;
	mul.wide.u32 	%rd154, %r289, 4;
	add.s64 	%rd19, %rd5, %rd154;
	ld.global.f32 	%f706, [%rd19];
	add.s64 	%rd20, %rd4, %rd154;
	ld.global.f32 	%f707, [%rd20];
	fma.rn.f32 	%f1334, %f706, %f707, %f1334;
	@%p76 bra 	$L__BB0_120;
	setp.eq.s32 	%p77, %r74, 2;
	ld.global.f32 	%f708, [%rd19+4];
	ld.global.f32 	%f709, [%rd20+4];
	fma.rn.f32 	%f1334, %f708, %f709, %f1334;
	@%p77 bra 	$L__BB0_120;
	ld.global.f32 	%f710, [%rd19+8];
	ld.global.f32 	%f711, [%rd20+8];
	fma.rn.f32 	%f1334, %f710, %f711, %f1334;
$L__BB0_120:
	div.rn.f32 	%f80, %f65, %f1334;
	mov.f32 	%f1342, 0f00000000;
	@%p55 bra 	$L__BB0_173;
	setp.lt.u32 	%p79, %r70, 15;
	mov.b32 	%r292, 0;
	@%p79 bra 	$L__BB0_124;
	mov.b32 	%r294, 0;
$L__BB0_123:
	.pragma "nounroll";
	ld.param.u64 	%rd226, [_Z8cgkerneliiiPfPiS0_S_S_S_S_S_S_ff_param_7];
	mul.wide.u32 	%rd155, %r294, 4;
	add.s64 	%rd156, %rd5, %rd155;
	ld.global.f32 	%f713, [%rd156];
	cvta.to.global.u64 	%rd157, %rd226;
	add.s64 	%rd158, %rd157, %rd155;
	ld.global.f32 	%f714, [%rd158];
	fma.rn.f32 	%f715, %f80, %f713, %f714;
	st.global.f32 	[%rd158], %f715;
	ld.global.f32 	%f716, [%rd156+4];
	ld.global.f32 	%f717, [%rd158+4];
	fma.rn.f32 	%f718, %f80, %f716, %f717;
	st.global.f32 	[%rd158+4], %f718;
	ld.global.f32 	%f719, [%rd156+8];
	ld.global.f32 	%f720, [%rd158+8];
	fma.rn.f32 	%f721, %f80, %f719, %f720;
	st.global.f32 	[%rd158+8], %f721;
	ld.global.f32 	%f722, [%rd156+12];
	ld.global.f32 	%f723, [%rd158+12];
	fma.rn.f32 	%f724, %f80, %f722, %f723;
	st.global.f32 	[%rd158+12], %f724;
	ld.global.f32 	%f725, [%rd156+16];
	ld.global.f32 	%f726, [%rd158+16];
	fma.rn.f32 	%f727, %f80, %f725, %f726;
	st.global.f32 	[%rd158+16], %f727;
	ld.global.f32 	%f728, [%rd156+20];
	ld.global.f32 	%f729, [%rd158+20];
	fma.rn.f32 	%f730, %f80, %f728, %f729;
	st.global.f32 	[%rd158+20], %f730;
	ld.global.f32 	%f731, [%rd156+24];
	ld.global.f32 	%f732, [%rd158+24];
	fma.rn.f32 	%f733, %f80, %f731, %f732;
	st.global.f32 	[%rd158+24], %f733;
	ld.global.f32 	%f734, [%rd156+28];
	ld.global.f32 	%f735, [%rd158+28];
	fma.rn.f32 	%f736, %f80, %f734, %f735;
	st.global.f32 	[%rd158+28], %f736;
	ld.global.f32 	%f737, [%rd156+32];
	ld.global.f32 	%f738, [%rd158+32];
	fma.rn.f32 	%f739, %f80, %f737, %f738;
	st.global.f32 	[%rd158+32], %f739;
	ld.global.f32 	%f740, [%rd156+36];
	ld.global.f32 	%f741, [%rd158+36];
	fma.rn.f32 	%f742, %f80, %f740, %f741;
	st.global.f32 	[%rd158+36], %f742;
	ld.global.f32 	%f743, [%rd156+40];
	ld.global.f32 	%f744, [%rd158+40];
	fma.rn.f32 	%f745, %f80, %f743, %f744;
	st.global.f32 	[%rd158+40], %f745;
	ld.global.f32 	%f746, [%rd156+44];
	ld.global.f32 	%f747, [%rd158+44];
	fma.rn.f32 	%f748, %f80, %f746, %f747;
	st.global.f32 	[%rd158+44], %f748;
	ld.global.f32 	%f749, [%rd156+48];
	ld.global.f32 	%f750, [%rd158+48];
	fma.rn.f32 	%f751, %f80, %f749, %f750;
	st.global.f32 	[%rd158+48], %f751;
	ld.global.f32 	%f752, [%rd156+52];
	ld.global.f32 	%f753, [%rd158+52];
	fma.rn.f32 	%f754, %f80, %f752, %f753;
	st.global.f32 	[%rd158+52], %f754;
	ld.global.f32 	%f755, [%rd156+56];
	ld.global.f32 	%f756, [%rd158+56];
	fma.rn.f32 	%f757, %f80, %f755, %f756;
	st.global.f32 	[%rd158+56], %f757;
	ld.global.f32 	%f758, [%rd156+60];
	ld.global.f32 	%f759, [%rd158+60];
	fma.rn.f32 	%f760, %f80, %f758, %f759;
	st.global.f32 	[%rd158+60], %f760;
	add.s32 	%r294, %r294, 16;
	setp.eq.s32 	%p80, %r294, %r73;
	mov.u32 	%r292, %r73;
	@%p80 bra 	$L__BB0_124;
	bra.uni 	$L__BB0_123;
$L__BB0_124:
	setp.eq.s32 	%p81, %r71, 0;
	@%p81 bra 	$L__BB0_134;
	add.s32 	%r220, %r71, -1;
	setp.lt.u32 	%p82, %r220, 7;
	@%p82 bra 	$L__BB0_127;
	ld.param.u64 	%rd227, [_Z8cgkerneliiiPfPiS0_S_S_S_S_S_S_ff_param_7];
	mul.wide.u32 	%rd159, %r292, 4;
	add.s64 	%rd160, %rd5, %rd159;
	ld.global.f32 	%f761, [%rd160];
	cvta.to.global.u64 	%rd161, %rd227;
	add.s64 	%rd162, %rd161, %rd159;
	ld.global.f32 	%f762, [%rd162];
	fma.rn.f32 	%f763, %f80, %f761, %f762;
	st.global.f32 	[%rd162], %f763;
	ld.global.f32 	%f764, [%rd160+4];
	ld.global.f32 	%f765, [%rd162+4];
	fma.rn.f32 	%f766, %f80, %f764, %f765;
	st.global.f32 	[%rd162+4], %f766;
	ld.global.f32 	%f767, [%rd160+8];
	ld.global.f32 	%f768, [%rd162+8];
	fma.rn.f32 	%f769, %f80, %f767, %f768;
	st.global.f32 	[%rd162+8], %f769;
	ld.global.f32 	%f770, [%rd160+12];
	ld.global.f32 	%f771, [%rd162+12];
	fma.rn.f32 	%f772, %f80, %f770, %f771;
	st.global.f32 	[%rd162+12], %f772;
	ld.global.f32 	%f773, [%rd160+16];
	ld.global.f32 	%f774, [%rd162+16];
	fma.rn.f32 	%f775, %f80, %f773, %f774;
	st.global.f32 	[%rd162+16], %f775;
	ld.global.f32 	%f776, [%rd160+20];
	ld.global.f32 	%f777, [%rd162+20];
	fma.rn.f32 	%f778, %f80, %f776, %f777;
	st.global.f32 	[%rd162+20], %f778;
	ld.global.f32 	%f779, [%rd160+24];
	ld.global.f32 	%f780, [%rd162+24];
	fma.rn.f32 	%f781, %f80, %f779, %f780;
	st.global.f32 	[%rd162+24], %f781;
	ld.global.f32 	%f782, [%rd160+28];
	ld.global.f32 	%f783, [%rd162+28];
	fma.rn.f32 	%f784, %f80, %f782, %f783;
	st.global.f32 	[%rd162+28], %f784;
	add.s32 	%r292, %r292, 8;
$L__BB0_127:
	setp.eq.s32 	%p83, %r72, 0;
	@%p83 bra 	$L__BB0_134;
	add.s32 	%r221, %r72, -1;
	setp.lt.u32 	%p84, %r221, 3;
	@%p84 bra 	$L__BB0_130;
	ld.param.u64 	%rd228, [_Z8cgkerneliiiPfPiS0_S_S_S_S_S_S_ff_param_7];
	mul.wide.u32 	%rd163, %r292, 4;
	add.s64 	%rd164, %rd5, %rd163;
	ld.global.f32 	%f785, [%rd164];
	cvta.to.global.u64 	%rd165, %rd228;
	add.s64 	%rd166, %rd165, %rd163;
	ld.global.f32 	%f786, [%rd166];
	fma.rn.f32 	%f787, %f80, %f785, %f786;
	st.global.f32 	[%rd166], %f787;
	ld.global.f32 	%f788, [%rd164+4];
	ld.global.f32 	%f789, [%rd166+4];
	fma.rn.f32 	%f790, %f80, %f788, %f789;
	st.global.f32 	[%rd166+4], %f790;
	ld.global.f32 	%f791, [%rd164+8];
	ld.global.f32 	%f792, [%rd166+8];
	fma.rn.f32 	%f793, %f80, %f791, %f792;
	st.global.f32 	[%rd166+8], %f793;
	ld.global.f32 	%f794, [%rd164+12];
	ld.global.f32 	%f795, [%rd166+12];
	fma.rn.f32 	%f796, %f80, %f794, %f795;
	st.global.f32 	[%rd166+12], %f796;
	add.s32 	%r292, %r292, 4;
$L__BB0_130:
	setp.eq.s32 	%p85, %r74, 0;
	@%p85 bra 	$L__BB0_134;
	ld.param.u64 	%rd229, [_Z8cgkerneliiiPfPiS0_S_S_S_S_S_S_ff_param_7];
	setp.eq.s32 	%p86, %r74, 1;
	mul.wide.u32 	%rd167, %r292, 4;
	add.s64 	%rd21, %rd5, %rd167;
	ld.global.f32 	%f797, [%rd21];
	cvta.to.global.u64 	%rd168, %rd229;
	add.s64 	%rd22, %rd168, %rd167;
	ld.global.f32 	%f798, [%rd22];
	fma.rn.f32 	%f799, %f80, %f797, %f798;
	st.global.f32 	[%rd22], %f799;
	@%p86 bra 	$L__BB0_134;
	setp.eq.s32 	%p87, %r74, 2;
	ld.global.f32 	%f800, [%rd21+4];
	ld.global.f32 	%f801, [%rd22+4];
	fma.rn.f32 	%f802, %f80, %f800, %f801;
	st.global.f32 	[%rd22+4], %f802;
	@%p87 bra 	$L__BB0_134;
	ld.global.f32 	%f803, [%rd21+8];
	ld.global.f32 	%f804, [%rd22+8];
	fma.rn.f32 	%f805, %f80, %f803, %f804;
	st.global.f32 	[%rd22+8], %f805;
$L__BB0_134:
	mov.b32 	%r296, 0;
	@%p79 bra 	$L__BB0_137;
	mov.b32 	%r298, 0;
$L__BB0_136:
	.pragma "nounroll";
	mul.wide.u32 	%rd169, %r298, 4;
	add.s64 	%rd170, %rd4, %rd169;
	ld.global.f32 	%f806, [%rd170];
	mul.f32 	%f807, %f80, %f806;
	add.s64 	%rd171, %rd8, %rd169;
	ld.global.f32 	%f808, [%rd171];
	sub.f32 	%f809, %f808, %f807;
	st.global.f32 	[%rd171], %f809;
	ld.global.f32 	%f810, [%rd170+4];
	mul.f32 	%f811, %f80, %f810;
	ld.global.f32 	%f812, [%rd171+4];
	sub.f32 	%f813, %f812, %f811;
	st.global.f32 	[%rd171+4], %f813;
	ld.global.f32 	%f814, [%rd170+8];
	mul.f32 	%f815, %f80, %f814;
	ld.global.f32 	%f816, [%rd171+8];
	sub.f32 	%f817, %f816, %f815;
	st.global.f32 	[%rd171+8], %f817;
	ld.global.f32 	%f818, [%rd170+12];
	mul.f32 	%f819, %f80, %f818;
	ld.global.f32 	%f820, [%rd171+12];
	sub.f32 	%f821, %f820, %f819;
	st.global.f32 	[%rd171+12], %f821;
	ld.global.f32 	%f822, [%rd170+16];
	mul.f32 	%f823, %f80, %f822;
	ld.global.f32 	%f824, [%rd171+16];
	sub.f32 	%f825, %f824, %f823;
	st.global.f32 	[%rd171+16], %f825;
	ld.global.f32 	%f826, [%rd170+20];
	mul.f32 	%f827, %f80, %f826;
	ld.global.f32 	%f828, [%rd171+20];
	sub.f32 	%f829, %f828, %f827;
	st.global.f32 	[%rd171+20], %f829;
	ld.global.f32 	%f830, [%rd170+24];
	mul.f32 	%f831, %f80, %f830;
	ld.global.f32 	%f832, [%rd171+24];
	sub.f32 	%f833, %f832, %f831;
	st.global.f32 	[%rd171+24], %f833;
	ld.global.f32 	%f834, [%rd170+28];
	mul.f32 	%f835, %f80, %f834;
	ld.global.f32 	%f836, [%rd171+28];
	sub.f32 	%f837, %f836, %f835;
	st.global.f32 	[%rd171+28], %f837;
	ld.global.f32 	%f838, [%rd170+32];
	mul.f32 	%f839, %f80, %f838;
	ld.global.f32 	%f840, [%rd171+32];
	sub.f32 	%f841, %f840, %f839;
	st.global.f32 	[%rd171+32], %f841;
	ld.global.f32 	%f842, [%rd170+36];
	mul.f32 	%f843, %f80, %f842;
	ld.global.f32 	%f844, [%rd171+36];
	sub.f32 	%f845, %f844, %f843;
	st.global.f32 	[%rd171+36], %f845;
	ld.global.f32 	%f846, [%rd170+40];
	mul.f32 	%f847, %f80, %f846;
	ld.global.f32 	%f848, [%rd171+40];
	sub.f32 	%f849, %f848, %f847;
	st.global.f32 	[%rd171+40], %f849;
	ld.global.f32 	%f850, [%rd170+44];
	mul.f32 	%f851, %f80, %f850;
	ld.global.f32 	%f852, [%rd171+44];
	sub.f32 	%f853, %f852, %f851;
	st.global.f32 	[%rd171+44], %f853;
	ld.global.f32 	%f854, [%rd170+48];
	mul.f32 	%f855, %f80, %f854;
	ld.global.f32 	%f856, [%rd171+48];
	sub.f32 	%f857, %f856, %f855;
	st.global.f32 	[%rd171+48], %f857;
	ld.global.f32 	%f858, [%rd170+52];
	mul.f32 	%f859, %f80, %f858;
	ld.global.f32 	%f860, [%rd171+52];
	sub.f32 	%f861, %f860, %f859;
	st.global.f32 	[%rd171+52], %f861;
	ld.global.f32 	%f862, [%rd170+56];
	mul.f32 	%f863, %f80, %f862;
	ld.global.f32 	%f864, [%rd171+56];
	sub.f32 	%f865, %f864, %f863;
	st.global.f32 	[%rd171+56], %f865;
	ld.global.f32 	%f866, [%rd170+60];
	mul.f32 	%f867, %f80, %f866;
	ld.global.f32 	%f868, [%rd171+60];
	sub.f32 	%f869, %f868, %f867;
	st.global.f32 	[%rd171+60], %f869;
	add.s32 	%r298, %r298, 16;
	setp.eq.s32 	%p89, %r298, %r73;
	mov.u32 	%r296, %r73;
	@%p89 bra 	$L__BB0_137;
	bra.uni 	$L__BB0_136;
$L__BB0_137:
	@%p81 bra 	$L__BB0_147;
	add.s32 	%r224, %r71, -1;
	setp.lt.u32 	%p91, %r224, 7;
	@%p91 bra 	$L__BB0_140;
	mul.wide.u32 	%rd172, %r296, 4;
	add.s64 	%rd173, %rd4, %rd172;
	ld.global.f32 	%f870, [%rd173];
	mul.f32 	%f871, %f80, %f870;
	add.s64 	%rd174, %rd8, %rd172;
	ld.global.f32 	%f872, [%rd174];
	sub.f32 	%f873, %f872, %f871;
	st.global.f32 	[%rd174], %f873;
	ld.global.f32 	%f874, [%rd173+4];
	mul.f32 	%f875, %f80, %f874;
	ld.global.f32 	%f876, [%rd174+4];
	sub.f32 	%f877, %f876, %f875;
	st.global.f32 	[%rd174+4], %f877;
	ld.global.f32 	%f878, [%rd173+8];
	mul.f32 	%f879, %f80, %f878;
	ld.global.f32 	%f880, [%rd174+8];
	sub.f32 	%f881, %f880, %f879;
	st.global.f32 	[%rd174+8], %f881;
	ld.global.f32 	%f882, [%rd173+12];
	mul.f32 	%f883, %f80, %f882;
	ld.global.f32 	%f884, [%rd174+12];
	sub.f32 	%f885, %f884, %f883;
	st.global.f32 	[%rd174+12], %f885;
	ld.global.f32 	%f886, [%rd173+16];
	mul.f32 	%f887, %f80, %f886;
	ld.global.f32 	%f888, [%rd174+16];
	sub.f32 	%f889, %f888, %f887;
	st.global.f32 	[%rd174+16], %f889;
	ld.global.f32 	%f890, [%rd173+20];
	mul.f32 	%f891, %f80, %f890;
	ld.global.f32 	%f892, [%rd174+20];
	sub.f32 	%f893, %f892, %f891;
	st.global.f32 	[%rd174+20], %f893;
	ld.global.f32 	%f894, [%rd173+24];
	mul.f32 	%f895, %f80, %f894;
	ld.global.f32 	%f896, [%rd174+24];
	sub.f32 	%f897, %f896, %f895;
	st.global.f32 	[%rd174+24], %f897;
	ld.global.f32 	%f898, [%rd173+28];
	mul.f32 	%f899, %f80, %f898;
	ld.global.f32 	%f900, [%rd174+28];
	sub.f32 	%f901, %f900, %f899;
	st.global.f32 	[%rd174+28], %f901;
	add.s32 	%r296, %r296, 8;
$L__BB0_140:
	setp.eq.s32 	%p92, %r72, 0;
	@%p92 bra 	$L__BB0_147;
	add.s32 	%r225, %r72, -1;
	setp.lt.u32 	%p93, %r225, 3;
	@%p93 bra 	$L__BB0_143;
	mul.wide.u32 	%rd175, %r296, 4;
	add.s64 	%rd176, %rd4, %rd175;
	ld.global.f32 	%f902, [%rd176];
	mul.f32 	%f903, %f80, %f902;
	add.s64 	%rd177, %rd8, %rd175;
	ld.global.f32 	%f904, [%rd177];
	sub.f32 	%f905, %f904, %f903;
	st.global.f32 	[%rd177], %f905;
	ld.global.f32 	%f906, [%rd176+4];
	mul.f32 	%f907, %f80, %f906;
	ld.global.f32 	%f908, [%rd177+4];
	sub.f32 	%f909, %f908, %f907;
	st.global.f32 	[%rd177+4], %f909;
	ld.global.f32 	%f910, [%rd176+8];
	mul.f32 	%f911, %f80, %f910;
	ld.global.f32 	%f912, [%rd177+8];
	sub.f32 	%f913, %f912, %f911;
	st.global.f32 	[%rd177+8], %f913;
	ld.global.f32 	%f914, [%rd176+12];
	mul.f32 	%f915, %f80, %f914;
	ld.global.f32 	%f916, [%rd177+12];
	sub.f32 	%f917, %f916, %f915;
	st.global.f32 	[%rd177+12], %f917;
	add.s32 	%r296, %r296, 4;
$L__BB0_143:
	setp.eq.s32 	%p94, %r74, 0;
	@%p94 bra 	$L__BB0_147;
	setp.eq.s32 	%p95, %r74, 1;
	mul.wide.u32 	%rd178, %r296, 4;
	add.s64 	%rd23, %rd4, %rd178;
	ld.global.f32 	%f918, [%rd23];
	mul.f32 	%f919, %f80, %f918;
	add.s64 	%rd24, %rd8, %rd178;
	ld.global.f32 	%f920, [%rd24];
	sub.f32 	%f921, %f920, %f919;
	st.global.f32 	[%rd24], %f921;
	@%p95 bra 	$L__BB0_147;
	setp.eq.s32 	%p96, %r74, 2;
	ld.global.f32 	%f922, [%rd23+4];
	mul.f32 	%f923, %f80, %f922;
	ld.global.f32 	%f924, [%rd24+4];
	sub.f32 	%f925, %f924, %f923;
	st.global.f32 	[%rd24+4], %f925;
	@%p96 bra 	$L__BB0_147;
	ld.global.f32 	%f926, [%rd23+8];
	mul.f32 	%f927, %f80, %f926;
	ld.global.f32 	%f928, [%rd24+8];
	sub.f32 	%f929, %f928, %f927;
	st.global.f32 	[%rd24+8], %f929;
$L__BB0_147:
	mov.b32 	%r300, 0;
	@%p79 bra 	$L__BB0_150;
	mov.b32 	%r302, 0;
$L__BB0_149:
	.pragma "nounroll";
	mul.wide.u32 	%rd179, %r302, 4;
	add.s64 	%rd180, %rd8, %rd179;
	ld.global.f32 	%f930, [%rd180];
	add.s64 	%rd181, %rd6, %rd179;
	st.global.f32 	[%rd181], %f930;
	ld.global.f32 	%f931, [%rd180+4];
	st.global.f32 	[%rd181+4], %f931;
	ld.global.f32 	%f932, [%rd180+8];
	st.global.f32 	[%rd181+8], %f932;
	ld.global.f32 	%f933, [%rd180+12];
	st.global.f32 	[%rd181+12], %f933;
	ld.global.f32 	%f934, [%rd180+16];
	st.global.f32 	[%rd181+16], %f934;
	ld.global.f32 	%f935, [%rd180+20];
	st.global.f32 	[%rd181+20], %f935;
	ld.global.f32 	%f936, [%rd180+24];
	st.global.f32 	[%rd181+24], %f936;
	ld.global.f32 	%f937, [%rd180+28];
	st.global.f32 	[%rd181+28], %f937;
	ld.global.f32 	%f938, [%rd180+32];
	st.global.f32 	[%rd181+32], %f938;
	ld.global.f32 	%f939, [%rd180+36];
	st.global.f32 	[%rd181+36], %f939;
	ld.global.f32 	%f940, [%rd180+40];
	st.global.f32 	[%rd181+40], %f940;
	ld.global.f32 	%f941, [%rd180+44];
	st.global.f32 	[%rd181+44], %f941;
	ld.global.f32 	%f942, [%rd180+48];
	st.global.f32 	[%rd181+48], %f942;
	ld.global.f32 	%f943, [%rd180+52];
	st.global.f32 	[%rd181+52], %f943;
	ld.global.f32 	%f944, [%rd180+56];
	st.global.f32 	[%rd181+56], %f944;
	ld.global.f32 	%f945, [%rd180+60];
	st.global.f32 	[%rd181+60], %f945;
	add.s32 	%r302, %r302, 16;
	setp.eq.s32 	%p98, %r302, %r73;
	mov.u32 	%r300, %r73;
	@%p98 bra 	$L__BB0_150;
	bra.uni 	$L__BB0_149;
$L__BB0_150:
	@%p81 bra 	$L__BB0_160;
	add.s32 	%r228, %r71, -1;
	setp.lt.u32 	%p100, %r228, 7;
	@%p100 bra 	$L__BB0_153;
	mul.wide.u32 	%rd182, %r300, 4;
	add.s64 	%rd183, %rd8, %rd182;
	ld.global.f32 	%f946, [%rd183];
	add.s64 	%rd184, %rd6, %rd182;
	st.global.f32 	[%rd184], %f946;
	ld.global.f32 	%f947, [%rd183+4];
	st.global.f32 	[%rd184+4], %f947;
	ld.global.f32 	%f948, [%rd183+8];
	st.global.f32 	[%rd184+8], %f948;
	ld.global.f32 	%f949, [%rd183+12];
	st.global.f32 	[%rd184+12], %f949;
	ld.global.f32 	%f950, [%rd183+16];
	st.global.f32 	[%rd184+16], %f950;
	ld.global.f32 	%f951, [%rd183+20];
	st.global.f32 	[%rd184+20], %f951;
	ld.global.f32 	%f952, [%rd183+24];
	st.global.f32 	[%rd184+24], %f952;
	ld.global.f32 	%f953, [%rd183+28];
	st.global.f32 	[%rd184+28], %f953;
	add.s32 	%r300, %r300, 8;
$L__BB0_153:
	setp.eq.s32 	%p101, %r72, 0;
	@%p101 bra 	$L__BB0_160;
	add.s32 	%r229, %r72, -1;
	setp.lt.u32 	%p102, %r229, 3;
	@%p102 bra 	$L__BB0_156;
	mul.wide.u32 	%rd185, %r300, 4;
	add.s64 	%rd186, %rd8, %rd185;
	ld.global.f32 	%f954, [%rd186];
	add.s64 	%rd187, %rd6, %rd185;
	st.global.f32 	[%rd187], %f954;
	ld.global.f32 	%f955, [%rd186+4];
	st.global.f32 	[%rd187+4], %f955;
	ld.global.f32 	%f956, [%rd186+8];
	st.global.f32 	[%rd187+8], %f956;
	ld.global.f32 	%f957, [%rd186+12];
	st.global.f32 	[%rd187+12], %f957;
	add.s32 	%r300, %r300, 4;
$L__BB0_156:
	setp.eq.s32 	%p103, %r74, 0;
	@%p103 bra 	$L__BB0_160;
	setp.eq.s32 	%p104, %r74, 1;
	mul.wide.u32 	%rd188, %r300, 4;
	add.s64 	%rd25, %rd8, %rd188;
	ld.global.f32 	%f958, [%rd25];
	add.s64 	%rd26, %rd6, %rd188;
	st.global.f32 	[%rd26], %f958;
	@%p104 bra 	$L__BB0_160;
	setp.eq.s32 	%p105, %r74, 2;
	ld.global.f32 	%f959, [%rd25+4];
	st.global.f32 	[%rd26+4], %f959;
	@%p105 bra 	$L__BB0_160;
	ld.global.f32 	%f960, [%rd25+8];
	st.global.f32 	[%rd26+8], %f960;
$L__BB0_160:
	mov.f32 	%f1342, 0f00000000;
	mov.b32 	%r305, 0;
	@%p79 bra 	$L__BB0_163;
	mov.f32 	%f1342, 0f00000000;
	mov.b32 	%r303, 0;
$L__BB0_162:
	.pragma "nounroll";
	mul.wide.u32 	%rd189, %r303, 4;
	add.s64 	%rd190, %rd8, %rd189;
	ld.global.f32 	%f964, [%rd190];
	add.s64 	%rd191, %rd6, %rd189;
	ld.global.f32 	%f965, [%rd191];
	fma.rn.f32 	%f966, %f964, %f965, %f1342;
	ld.global.f32 	%f967, [%rd190+4];
	ld.global.f32 	%f968, [%rd191+4];
	fma.rn.f32 	%f969, %f967, %f968, %f966;
	ld.global.f32 	%f970, [%rd190+8];
	ld.global.f32 	%f971, [%rd191+8];
	fma.rn.f32 	%f972, %f970, %f971, %f969;
	ld.global.f32 	%f973, [%rd190+12];
	ld.global.f32 	%f974, [%rd191+12];
	fma.rn.f32 	%f975, %f973, %f974, %f972;
	ld.global.f32 	%f976, [%rd190+16];
	ld.global.f32 	%f977, [%rd191+16];
	fma.rn.f32 	%f978, %f976, %f977, %f975;
	ld.global.f32 	%f979, [%rd190+20];
	ld.global.f32 	%f980, [%rd191+20];
	fma.rn.f32 	%f981, %f979, %f980, %f978;
	ld.global.f32 	%f982, [%rd190+24];
	ld.global.f32 	%f983, [%rd191+24];
	fma.rn.f32 	%f984, %f982, %f983, %f981;
	ld.global.f32 	%f985, [%rd190+28];
	ld.global.f32 	%f986, [%rd191+28];
	fma.rn.f32 	%f987, %f985, %f986, %f984;
	ld.global.f32 	%f988, [%rd190+32];
	ld.global.f32 	%f989, [%rd191+32];
	fma.rn.f32 	%f990, %f988, %f989, %f987;
	ld.global.f32 	%f991, [%rd190+36];
	ld.global.f32 	%f992, [%rd191+36];
	fma.rn.f32 	%f993, %f991, %f992, %f990;
	ld.global.f32 	%f994, [%rd190+40];
	ld.global.f32 	%f995, [%rd191+40];
	fma.rn.f32 	%f996, %f994, %f995, %f993;
	ld.global.f32 	%f997, [%rd190+44];
	ld.global.f32 	%f998, [%rd191+44];
	fma.rn.f32 	%f999, %f997, %f998, %f996;
	ld.global.f32 	%f1000, [%rd190+48];
	ld.global.f32 	%f1001, [%rd191+48];
	fma.rn.f32 	%f1002, %f1000, %f1001, %f999;
	ld.global.f32 	%f1003, [%rd190+52];
	ld.global.f32 	%f1004, [%rd191+52];
	fma.rn.f32 	%f1005, %f1003, %f1004, %f1002;
	ld.global.f32 	%f1006, [%rd190+56];
	ld.global.f32 	%f1007, [%rd191+56];
	fma.rn.f32 	%f1008, %f1006, %f1007, %f1005;
	ld.global.f32 	%f1009, [%rd190+60];
	ld.global.f32 	%f1010, [%rd191+60];
	fma.rn.f32 	%f1342, %f1009, %f1010, %f1008;
	add.s32 	%r303, %r303, 16;
	setp.ne.s32 	%p107, %r303, %r73;
	mov.u32 	%r305, %r73;
	@%p107 bra 	$L__BB0_162;
$L__BB0_163:
	@%p81 bra 	$L__BB0_173;
	add.s32 	%r232, %r71, -1;
	setp.lt.u32 	%p109, %r232, 7;
	@%p109 bra 	$L__BB0_166;
	mul.wide.u32 	%rd192, %r305, 4;
	add.s64 	%rd193, %rd8, %rd192;
	ld.global.f32 	%f1012, [%rd193];
	add.s64 	%rd194, %rd6, %rd192;
	ld.global.f32 	%f1013, [%rd194];
	fma.rn.f32 	%f1014, %f1012, %f1013, %f1342;
	ld.global.f32 	%f1015, [%rd193+4];
	ld.global.f32 	%f1016, [%rd194+4];
	fma.rn.f32 	%f1017, %f1015, %f1016, %f1014;
	ld.global.f32 	%f1018, [%rd193+8];
	ld.global.f32 	%f1019, [%rd194+8];
	fma.rn.f32 	%f1020, %f1018, %f1019, %f1017;
	ld.global.f32 	%f1021, [%rd193+12];
	ld.global.f32 	%f1022, [%rd194+12];
	fma.rn.f32 	%f1023, %f1021, %f1022, %f1020;
	ld.global.f32 	%f1024, [%rd193+16];
	ld.global.f32 	%f1025, [%rd194+16];
	fma.rn.f32 	%f1026, %f1024, %f1025, %f1023;
	ld.global.f32 	%f1027, [%rd193+20];
	ld.global.f32 	%f1028, [%rd194+20];
	fma.rn.f32 	%f1029, %f1027, %f1028, %f1026;
	ld.global.f32 	%f1030, [%rd193+24];
	ld.global.f32 	%f1031, [%rd194+24];
	fma.rn.f32 	%f1032, %f1030, %f1031, %f1029;
	ld.global.f32 	%f1033, [%rd193+28];
	ld.global.f32 	%f1034, [%rd194+28];
	fma.rn.f32 	%f1342, %f1033, %f1034, %f1032;
	add.s32 	%r305, %r305, 8;
$L__BB0_166:
	setp.eq.s32 	%p110, %r72, 0;
	@%p110 bra 	$L__BB0_173;
	add.s32 	%r233, %r72, -1;
	setp.lt.u32 	%p111, %r233, 3;
	@%p111 bra 	$L__BB0_169;
	mul.wide.u32 	%rd195, %r305, 4;
	add.s64 	%rd196, %rd8, %rd195;
	ld.global.f32 	%f1036, [%rd196];
	add.s64 	%rd197, %rd6, %rd195;
	ld.global.f32 	%f1037, [%rd197];
	fma.rn.f32 	%f1038, %f1036, %f1037, %f1342;
	ld.global.f32 	%f1039, [%rd196+4];
	ld.global.f32 	%f1040, [%rd197+4];
	fma.rn.f32 	%f1041, %f1039, %f1040, %f1038;
	ld.global.f32 	%f1042, [%rd196+8];
	ld.global.f32 	%f1043, [%rd197+8];
	fma.rn.f32 	%f1044, %f1042, %f1043, %f1041;
	ld.global.f32 	%f1045, [%rd196+12];
	ld.global.f32 	%f1046, [%rd197+12];
	fma.rn.f32 	%f1342, %f1045, %f1046, %f1044;
	add.s32 	%r305, %r305, 4;
$L__BB0_169:
	setp.eq.s32 	%p112, %r74, 0;
	@%p112 bra 	$L__BB0_173;
	setp.eq.s32 	%p113, %r74, 1;
	mul.wide.u32 	%rd198, %r305, 4;
	add.s64 	%rd27, %rd8, %rd198;
	ld.global.f32 	%f1047, [%rd27];
	add.s64 	%rd28, %rd6, %rd198;
	ld.global.f32 	%f1048, [%rd28];
	fma.rn.f32 	%f1342, %f1047, %f1048, %f1342;
	@%p113 bra 	$L__BB0_173;
	setp.eq.s32 	%p114, %r74, 2;
	ld.global.f32 	%f1049, [%rd27+4];
	ld.global.f32 	%f1050, [%rd28+4];
	fma.rn.f32 	%f1342, %f1049, %f1050, %f1342;
	@%p114 bra 	$L__BB0_173;
	ld.global.f32 	%f1051, [%rd27+8];
	ld.global.f32 	%f1052, [%rd28+8];
	fma.rn.f32 	%f1342, %f1051, %f1052, %f1342;
$L__BB0_173:
	div.rn.f32 	%f95, %f1342, %f65;
	@%p55 bra 	$L__BB0_187;
	setp.lt.u32 	%p116, %r70, 15;
	mov.b32 	%r309, 0;
	@%p116 bra 	$L__BB0_177;
	mov.b32 	%r307, 0;
$L__BB0_176:
	.pragma "nounroll";
	mul.wide.u32 	%rd199, %r307, 4;
	add.s64 	%rd200, %rd6, %rd199;
	ld.global.f32 	%f1053, [%rd200];
	add.s64 	%rd201, %rd5, %rd199;
	ld.global.f32 	%f1054, [%rd201];
	fma.rn.f32 	%f1055, %f95, %f1054, %f1053;
	st.global.f32 	[%rd201], %f1055;
	ld.global.f32 	%f1056, [%rd200+4];
	ld.global.f32 	%f1057, [%rd201+4];
	fma.rn.f32 	%f1058, %f95, %f1057, %f1056;
	st.global.f32 	[%rd201+4], %f1058;
	ld.global.f32 	%f1059, [%rd200+8];
	ld.global.f32 	%f1060, [%rd201+8];
	fma.rn.f32 	%f1061, %f95, %f1060, %f1059;
	st.global.f32 	[%rd201+8], %f1061;
	ld.global.f32 	%f1062, [%rd200+12];
	ld.global.f32 	%f1063, [%rd201+12];
	fma.rn.f32 	%f1064, %f95, %f1063, %f1062;
	st.global.f32 	[%rd201+12], %f1064;
	ld.global.f32 	%f1065, [%rd200+16];
	ld.global.f32 	%f1066, [%rd201+16];
	fma.rn.f32 	%f1067, %f95, %f1066, %f1065;
	st.global.f32 	[%rd201+16], %f1067;
	ld.global.f32 	%f1068, [%rd200+20];
	ld.global.f32 	%f1069, [%rd201+20];
	fma.rn.f32 	%f1070, %f95, %f1069, %f1068;
	st.global.f32 	[%rd201+20], %f1070;
	ld.global.f32 	%f1071, [%rd200+24];
	ld.global.f32 	%f1072, [%rd201+24];
	fma.rn.f32 	%f1073, %f95, %f1072, %f1071;
	st.global.f32 	[%rd201+24], %f1073;
	ld.global.f32 	%f1074, [%rd200+28];
	ld.global.f32 	%f1075, [%rd201+28];
	fma.rn.f32 	%f1076, %f95, %f1075, %f1074;
	st.global.f32 	[%rd201+28], %f1076;
	ld.global.f32 	%f1077, [%rd200+32];
	ld.global.f32 	%f1078, [%rd201+32];
	fma.rn.f32 	%f1079, %f95, %f1078, %f1077;
	st.global.f32 	[%rd201+32], %f1079;
	ld.global.f32 	%f1080, [%rd200+36];
	ld.global.f32 	%f1081, [%rd201+36];
	fma.rn.f32 	%f1082, %f95, %f1081, %f1080;
	st.global.f32 	[%rd201+36], %f1082;
	ld.global.f32 	%f1083, [%rd200+40];
	ld.global.f32 	%f1084, [%rd201+40];
	fma.rn.f32 	%f1085, %f95, %f1084, %f1083;
	st.global.f32 	[%rd201+40], %f1085;
	ld.global.f32 	%f1086, [%rd200+44];
	ld.global.f32 	%f1087, [%rd201+44];
	fma.rn.f32 	%f1088, %f95, %f1087, %f1086;
	st.global.f32 	[%rd201+44], %f1088;
	ld.global.f32 	%f1089, [%rd200+48];
	ld.global.f32 	%f1090, [%rd201+48];
	fma.rn.f32 	%f1091, %f95, %f1090, %f1089;
	st.global.f32 	[%rd201+48], %f1091;
	ld.global.f32 	%f1092, [%rd200+52];
	ld.global.f32 	%f1093, [%rd201+52];
	fma.rn.f32 	%f1094, %f95, %f1093, %f1092;
	st.global.f32 	[%rd201+52], %f1094;
	ld.global.f32 	%f1095, [%rd200+56];
	ld.global.f32 	%f1096, [%rd201+56];
	fma.rn.f32 	%f1097, %f95, %f1096, %f1095;
	st.global.f32 	[%rd201+56], %f1097;
	ld.global.f32 	%f1098, [%rd200+60];
	ld.global.f32 	%f1099, [%rd201+60];
	fma.rn.f32 	%f1100, %f95, %f1099, %f1098;
	st.global.f32 	[%rd201+60], %f1100;
	add.s32 	%r307, %r307, 16;
	setp.ne.s32 	%p117, %r307, %r73;
	mov.u32 	%r309, %r73;
	@%p117 bra 	$L__BB0_176;
$L__BB0_177:
	setp.eq.s32 	%p118, %r71, 0;
	@%p118 bra 	$L__BB0_187;
	add.s32 	%r236, %r71, -1;
	setp.lt.u32 	%p119, %r236, 7;
	@%p119 bra 	$L__BB0_180;
	mul.wide.u32 	%rd202, %r309, 4;
	add.s64 	%rd203, %rd6, %rd202;
	ld.global.f32 	%f1101, [%rd203];
	add.s64 	%rd204, %rd5, %rd202;
	ld.global.f32 	%f1102, [%rd204];
	fma.rn.f32 	%f1103, %f95, %f1102, %f1101;
	st.global.f32 	[%rd204], %f1103;
	ld.global.f32 	%f1104, [%rd203+4];
	ld.global.f32 	%f1105, [%rd204+4];
	fma.rn.f32 	%f1106, %f95, %f1105, %f1104;
	st.global.f32 	[%rd204+4], %f1106;
	ld.global.f32 	%f1107, [%rd203+8];
	ld.global.f32 	%f1108, [%rd204+8];
	fma.rn.f32 	%f1109, %f95, %f1108, %f1107;
	st.global.f32 	[%rd204+8], %f1109;
	ld.global.f32 	%f1110, [%rd203+12];
	ld.global.f32 	%f1111, [%rd204+12];
	fma.rn.f32 	%f1112, %f95, %f1111, %f1110;
	st.global.f32 	[%rd204+12], %f1112;
	ld.global.f32 	%f1113, [%rd203+16];
	ld.global.f32 	%f1114, [%rd204+16];
	fma.rn.f32 	%f1115, %f95, %f1114, %f1113;
	st.global.f32 	[%rd204+16], %f1115;
	ld.global.f32 	%f1116, [%rd203+20];
	ld.global.f32 	%f1117, [%rd204+20];
	fma.rn.f32 	%f1118, %f95, %f1117, %f1116;
	st.global.f32 	[%rd204+20], %f1118;
	ld.global.f32 	%f1119, [%rd203+24];
	ld.global.f32 	%f1120, [%rd204+24];
	fma.rn.f32 	%f1121, %f95, %f1120, %f1119;
	st.global.f32 	[%rd204+24], %f1121;
	ld.global.f32 	%f1122, [%rd203+28];
	ld.global.f32 	%f1123, [%rd204+28];
	fma.rn.f32 	%f1124, %f95, %f1123, %f1122;
	st.global.f32 	[%rd204+28], %f1124;
	add.s32 	%r309, %r309, 8;
$L__BB0_180:
	setp.eq.s32 	%p120, %r72, 0;
	@%p120 bra 	$L__BB0_187;
	add.s32 	%r237, %r72, -1;
	setp.lt.u32 	%p121, %r237, 3;
	@%p121 bra 	$L__BB0_183;
	mul.wide.u32 	%rd205, %r309, 4;
	add.s64 	%rd206, %rd6, %rd205;
	ld.global.f32 	%f1125, [%rd206];
	add.s64 	%rd207, %rd5, %rd205;
	ld.global.f32 	%f1126, [%rd207];
	fma.rn.f32 	%f1127, %f95, %f1126, %f1125;
	st.global.f32 	[%rd207], %f1127;
	ld.global.f32 	%f1128, [%rd206+4];
	ld.global.f32 	%f1129, [%rd207+4];
	fma.rn.f32 	%f1130, %f95, %f1129, %f1128;
	st.global.f32 	[%rd207+4], %f1130;
	ld.global.f32 	%f1131, [%rd206+8];
	ld.global.f32 	%f1132, [%rd207+8];
	fma.rn.f32 	%f1133, %f95, %f1132, %f1131;
	st.global.f32 	[%rd207+8], %f1133;
	ld.global.f32 	%f1134, [%rd206+12];
	ld.global.f32 	%f1135, [%rd207+12];
	fma.rn.f32 	%f1136, %f95, %f1135, %f1134;
	st.global.f32 	[%rd207+12], %f1136;
	add.s32 	%r309, %r309, 4;
$L__BB0_183:
	setp.eq.s32 	%p122, %r74, 0;
	@%p122 bra 	$L__BB0_187;
	setp.eq.s32 	%p123, %r74, 1;
	mul.wide.u32 	%rd208, %r309, 4;
	add.s64 	%rd29, %rd6, %rd208;
	ld.global.f32 	%f1137, [%rd29];
	add.s64 	%rd30, %rd5, %rd208;
	ld.global.f32 	%f1138, [%rd30];
	fma.rn.f32 	%f1139, %f95, %f1138, %f1137;
	st.global.f32 	[%rd30], %f1139;
	@%p123 bra 	$L__BB0_187;
	setp.eq.s32 	%p124, %r74, 2;
	ld.global.f32 	%f1140, [%rd29+4];
	ld.global.f32 	%f1141, [%rd30+4];
	fma.rn.f32 	%f1142, %f95, %f1141, %f1140;
	st.global.f32 	[%rd30+4], %f1142;
	@%p124 bra 	$L__BB0_187;
	ld.global.f32 	%f1143, [%rd29+8];
	ld.global.f32 	%f1144, [%rd30+8];
	fma.rn.f32 	%f1145, %f95, %f1144, %f1143;
	st.global.f32 	[%rd30+8], %f1145;
$L__BB0_187:
	setp.eq.s32 	%p125, %r151, 1;
	@%p125 bra 	$L__BB0_367;
	setp.lt.s32 	%p126, %r151, 1;
	mov.f32 	%f1346, 0f00000000;
	mov.f32 	%f1345, 0f3F800000;
	@%p126 bra 	$L__BB0_223;
	setp.lt.u32 	%p127, %r70, 3;
	mov.f32 	%f1345, 0f3F800000;
	mov.f32 	%f1346, 0f00000000;
	mov.b32 	%r312, 0;
	@%p127 bra 	$L__BB0_208;
	mov.f32 	%f1345, 0f3F800000;
	mov.f32 	%f1346, 0f00000000;
	mov.b32 	%r311, 0;
$L__BB0_191:
	mul.wide.u32 	%rd209, %r311, 4;
	add.s64 	%rd31, %rd8, %rd209;
	ld.global.f32 	%f100, [%rd31];
	setp.eq.f32 	%p128, %f100, 0f00000000;
	@%p128 bra 	$L__BB0_195;
	abs.f32 	%f101, %f100;
	setp.geu.f32 	%p129, %f1346, %f101;
	@%p129 bra 	$L__BB0_194;
	div.rn.f32 	%f1154, %f1346, %f101;
	mul.f32 	%f1155, %f1345, %f1154;
	fma.rn.f32 	%f1345, %f1154, %f1155, 0f3F800000;
	mov.f32 	%f1346, %f101;
	bra.uni 	$L__BB0_195;
$L__BB0_194:
	div.rn.f32 	%f1153, %f101, %f1346;
	fma.rn.f32 	%f1345, %f1153, %f1153, %f1345;
$L__BB0_195:
	ld.global.f32 	%f106, [%rd31+4];
	setp.eq.f32 	%p130, %f106, 0f00000000;
	@%p130 bra 	$L__BB0_199;
	abs.f32 	%f107, %f106;
	setp.lt.f32 	%p131, %f1346, %f107;
	@%p131 bra 	$L__BB0_198;
	div.rn.f32 	%f1156, %f107, %f1346;
	fma.rn.f32 	%f1345, %f1156, %f1156, %f1345;
	bra.uni 	$L__BB0_199;
$L__BB0_198:
	div.rn.f32 	%f1157, %f1346, %f107;
	mul.f32 	%f1158, %f1345, %f1157;
	fma.rn.f32 	%f1345, %f1157, %f1158, 0f3F800000;
	mov.f32 	%f1346, %f107;
$L__BB0_199:
	ld.global.f32 	%f112, [%rd31+8];
	setp.eq.f32 	%p132, %f112, 0f00000000;
	@%p132 bra 	$L__BB0_203;
	abs.f32 	%f113, %f112;
	setp.lt.f32 	%p133, %f1346, %f113;
	@%p133 bra 	$L__BB0_202;
	div.rn.f32 	%f1159, %f113, %f1346;
	fma.rn.f32 	%f1345, %f1159, %f1159, %f1345;
	bra.uni 	$L__BB0_203;
$L__BB0_202:
	div.rn.f32 	%f1160, %f1346, %f113;
	mul.f32 	%f1161, %f1345, %f1160;
	fma.rn.f32 	%f1345, %f1160, %f1161, 0f3F800000;
	mov.f32 	%f1346, %f113;
$L__BB0_203:
	ld.global.f32 	%f118, [%rd31+12];
	setp.eq.f32 	%p134, %f118, 0f00000000;
	@%p134 bra 	$L__BB0_207;
	abs.f32 	%f119, %f118;
	setp.lt.f32 	%p135, %f1346, %f119;
	@%p135 bra 	$L__BB0_206;
	div.rn.f32 	%f1162, %f119, %f1346;
	fma.rn.f32 	%f1345, %f1162, %f1162, %f1345;
	bra.uni 	$L__BB0_207;
$L__BB0_206:
	div.rn.f32 	%f1163, %f1346, %f119;
	mul.f32 	%f1164, %f1345, %f1163;
	fma.rn.f32 	%f1345, %f1163, %f1164, 0f3F800000;
	mov.f32 	%f1346, %f119;
$L__BB0_207:
	add.s32 	%r311, %r311, 4;
	and.b32  	%r312, %r151, 2147483644;
	setp.ne.s32 	%p136, %r311, %r312;
	@%p136 bra 	$L__BB0_191;
$L__BB0_208:
	setp.eq.s32 	%p137, %r74, 0;
	@%p137 bra 	$L__BB0_223;
	mul.wide.u32 	%rd210, %r312, 4;
	add.s64 	%rd32, %rd8, %rd210;
	ld.global.f32 	%f128, [%rd32];
	setp.eq.f32 	%p138, %f128, 0f00000000;
	@%p138 bra 	$L__BB0_213;
	abs.f32 	%f129, %f128;
	setp.lt.f32 	%p139, %f1346, %f129;
	@%p139 bra 	$L__BB0_212;
	div.rn.f32 	%f1165, %f129, %f1346;
	fma.rn.f32 	%f1345, %f1165, %f1165, %f1345;
	bra.uni 	$L__BB0_213;
$L__BB0_212:
	div.rn.f32 	%f1166, %f1346, %f129;
	mul.f32 	%f1167, %f1345, %f1166;
	fma.rn.f32 	%f1345, %f1166, %f1167, 0f3F800000;
	mov.f32 	%f1346, %f129;
$L__BB0_213:
	setp.eq.s32 	%p140, %r74, 1;
	@%p140 bra 	$L__BB0_223;
	ld.global.f32 	%f134, [%rd32+4];
	setp.eq.f32 	%p141, %f134, 0f00000000;
	@%p141 bra 	$L__BB0_218;
	abs.f32 	%f135, %f134;
	setp.lt.f32 	%p142, %f1346, %f135;
	@%p142 bra 	$L__BB0_217;
	div.rn.f32 	%f1168, %f135, %f1346;
	fma.rn.f32 	%f1345, %f1168, %f1168, %f1345;
	bra.uni 	$L__BB0_218;
$L__BB0_217:
	div.rn.f32 	%f1169, %f1346, %f135;
	mul.f32 	%f1170, %f1345, %f1169;
	fma.rn.f32 	%f1345, %f1169, %f1170, 0f3F800000;
	mov.f32 	%f1346, %f135;
$L__BB0_218:
	setp.eq.s32 	%p143, %r74, 2;
	@%p143 bra 	$L__BB0_223;
	ld.global.f32 	%f140, [%rd32+8];
	setp.eq.f32 	%p144, %f140, 0f00000000;
	@%p144 bra 	$L__BB0_223;
	abs.f32 	%f141, %f140;
	setp.lt.f32 	%p145, %f1346, %f141;
	@%p145 bra 	$L__BB0_222;
	div.rn.f32 	%f1171, %f141, %f1346;
	fma.rn.f32 	%f1345, %f1171, %f1171, %f1345;
	bra.uni 	$L__BB0_223;
$L__BB0_222:
	div.rn.f32 	%f1172, %f1346, %f141;
	mul.f32 	%f1173, %f1345, %f1172;
	fma.rn.f32 	%f1345, %f1172, %f1173, 0f3F800000;
	mov.f32 	%f1346, %f141;
$L__BB0_223:
	sqrt.rn.f32 	%f1176, %f1345;
	mul.f32 	%f1445, %f1346, %f1176;
	mov.f32 	%f1366, 0f00000000;
	mov.f32 	%f1365, 0f3F800000;
	@%p126 bra 	$L__BB0_258;
	setp.lt.u32 	%p147, %r70, 3;
	mov.f32 	%f1365, 0f3F800000;
	mov.f32 	%f1366, 0f00000000;
	mov.b32 	%r314, 0;
	@%p147 bra 	$L__BB0_243;
	mov.f32 	%f1365, 0f3F800000;
	mov.f32 	%f1366, 0f00000000;
	mov.b32 	%r313, 0;
$L__BB0_226:
	mul.wide.u32 	%rd211, %r313, 4;
	add.s64 	%rd33, %rd8, %rd211;
	ld.global.f32 	%f149, [%rd33];
	setp.eq.f32 	%p148, %f149, 0f00000000;
	@%p148 bra 	$L__BB0_230;
	abs.f32 	%f150, %f149;
	setp.geu.f32 	%p149, %f1366, %f150;
	@%p149 bra 	$L__BB0_229;
	div.rn.f32 	%f1183, %f1366, %f150;
	mul.f32 	%f1184, %f1365, %f1183;
	fma.rn.f32 	%f1365, %f1183, %f1184, 0f3F800000;
	mov.f32 	%f1366, %f150;
	bra.uni 	$L__BB0_230;
$L__BB0_229:
	div.rn.f32 	%f1182, %f150, %f1366;
	fma.rn.f32 	%f1365, %f1182, %f1182, %f1365;
$L__BB0_230:
	ld.global.f32 	%f155, [%rd33+4];
	setp.eq.f32 	%p150, %f155, 0f00000000;
	@%p150 bra 	$L__BB0_234;
	abs.f32 	%f156, %f155;
	setp.lt.f32 	%p151, %f1366, %f156;
	@%p151 bra 	$L__BB0_233;
	div.rn.f32 	%f1185, %f156, %f1366;
	fma.rn.f32 	%f1365, %f1185, %f1185, %f1365;
	bra.uni 	$L__BB0_234;
$L__BB0_233:
	div.rn.f32 	%f1186, %f1366, %f156;
	mul.f32 	%f1187, %f1365, %f1186;
	fma.rn.f32 	%f1365, %f1186, %f1187, 0f3F800000;
	mov.f32 	%f1366, %f156;
$L__BB0_234:
	ld.global.f32 	%f161, [%rd33+8];
	setp.eq.f32 	%p152, %f161, 0f00000000;
	@%p152 bra 	$L__BB0_238;
	abs.f32 	%f162, %f161;
	setp.lt.f32 	%p153, %f1366, %f162;
	@%p153 bra 	$L__BB0_237;
	div.rn.f32 	%f1188, %f162, %f1366;
	fma.rn.f32 	%f1365, %f1188, %f1188, %f1365;
	bra.uni 	$L__BB0_238;
$L__BB0_237:
	div.rn.f32 	%f1189, %f1366, %f162;
	mul.f32 	%f1190, %f1365, %f1189;
	fma.rn.f32 	%f1365, %f1189, %f1190, 0f3F800000;
	mov.f32 	%f1366, %f162;
$L__BB0_238:
	ld.global.f32 	%f167, [%rd33+12];
	setp.eq.f32 	%p154, %f167, 0f00000000;
	@%p154 bra 	$L__BB0_242;
	abs.f32 	%f168, %f167;
	setp.lt.f32 	%p155, %f1366, %f168;
	@%p155 bra 	$L__BB0_241;
	div.rn.f32 	%f1191, %f168, %f1366;
	fma.rn.f32 	%f1365, %f1191, %f1191, %f1365;
	bra.uni 	$L__BB0_242;
$L__BB0_241:
	div.rn.f32 	%f1192, %f1366, %f168;
	mul.f32 	%f1193, %f1365, %f1192;
	fma.rn.f32 	%f1365, %f1192, %f1193, 0f3F800000;
	mov.f32 	%f1366, %f168;
$L__BB0_242:
	add.s32 	%r313, %r313, 4;
	and.b32  	%r314, %r151, 2147483644;
	setp.ne.s32 	%p156, %r313, %r314;
	@%p156 bra 	$L__BB0_226;
$L__BB0_243:
	setp.eq.s32 	%p157, %r74, 0;
	@%p157 bra 	$L__BB0_258;
	mul.wide.u32 	%rd212, %r314, 4;
	add.s64 	%rd34, %rd8, %rd212;
	ld.global.f32 	%f177, [%rd34];
	setp.eq.f32 	%p158, %f177, 0f00000000;
	@%p158 bra 	$L__BB0_248;
	abs.f32 	%f178, %f177;
	setp.lt.f32 	%p159, %f1366, %f178;
	@%p159 bra 	$L__BB0_247;
	div.rn.f32 	%f1194, %f178, %f1366;
	fma.rn.f32 	%f1365, %f1194, %f1194, %f1365;
	bra.uni 	$L__BB0_248;
$L__BB0_247:
	div.rn.f32 	%f1195, %f1366, %f178;
	mul.f32 	%f1196, %f1365, %f1195;
	fma.rn.f32 	%f1365, %f1195, %f1196, 0f3F800000;
	mov.f32 	%f1366, %f178;
$L__BB0_248:
	setp.eq.s32 	%p160, %r74, 1;
	@%p160 bra 	$L__BB0_258;
	ld.global.f32 	%f183, [%rd34+4];
	setp.eq.f32 	%p161, %f183, 0f00000000;
	@%p161 bra 	$L__BB0_253;
	abs.f32 	%f184, %f183;
	setp.lt.f32 	%p162, %f1366, %f184;
	@%p162 bra 	$L__BB0_252;
	div.rn.f32 	%f1197, %f184, %f1366;
	fma.rn.f32 	%f1365, %f1197, %f1197, %f1365;
	bra.uni 	$L__BB0_253;
$L__BB0_252:
	div.rn.f32 	%f1198, %f1366, %f184;
	mul.f32 	%f1199, %f1365, %f1198;
	fma.rn.f32 	%f1365, %f1198, %f1199, 0f3F800000;
	mov.f32 	%f1366, %f184;
$L__BB0_253:
	setp.eq.s32 	%p163, %r74, 2;
	@%p163 bra 	$L__BB0_258;
	ld.global.f32 	%f189, [%rd34+8];
	setp.eq.f32 	%p164, %f189, 0f00000000;
	@%p164 bra 	$L__BB0_258;
	abs.f32 	%f190, %f189;
	setp.lt.f32 	%p165, %f1366, %f190;
	@%p165 bra 	$L__BB0_257;
	div.rn.f32 	%f1200, %f190, %f1366;
	fma.rn.f32 	%f1365, %f1200, %f1200, %f1365;
	bra.uni 	$L__BB0_258;
$L__BB0_257:
	div.rn.f32 	%f1201, %f1366, %f190;
	mul.f32 	%f1202, %f1365, %f1201;
	fma.rn.f32 	%f1365, %f1201, %f1202, 0f3F800000;
	mov.f32 	%f1366, %f190;
$L__BB0_258:
	sqrt.rn.f32 	%f1205, %f1365;
	mul.f32 	%f1444, %f1366, %f1205;
	mov.f32 	%f1386, 0f00000000;
	mov.f32 	%f1385, 0f3F800000;
	@%p126 bra 	$L__BB0_293;
	setp.lt.u32 	%p167, %r70, 3;
	mov.f32 	%f1385, 0f3F800000;
	mov.f32 	%f1386, 0f00000000;
	mov.b32 	%r316, 0;
	@%p167 bra 	$L__BB0_278;
	mov.f32 	%f1385, 0f3F800000;
	mov.f32 	%f1386, 0f00000000;
	mov.b32 	%r315, 0;
$L__BB0_261:
	mul.wide.u32 	%rd213, %r315, 4;
	add.s64 	%rd35, %rd7, %rd213;
	ld.global.f32 	%f198, [%rd35];
	setp.eq.f32 	%p168, %f198, 0f00000000;
	@%p168 bra 	$L__BB0_265;
	abs.f32 	%f199, %f198;
	setp.geu.f32 	%p169, %f1386, %f199;
	@%p169 bra 	$L__BB0_264;
	div.rn.f32 	%f1212, %f1386, %f199;
	mul.f32 	%f1213, %f1385, %f1212;
	fma.rn.f32 	%f1385, %f1212, %f1213, 0f3F800000;
	mov.f32 	%f1386, %f199;
	bra.uni 	$L__BB0_265;
$L__BB0_264:
	div.rn.f32 	%f1211, %f199, %f1386;
	fma.rn.f32 	%f1385, %f1211, %f1211, %f1385;
$L__BB0_265:
	ld.global.f32 	%f204, [%rd35+4];
	setp.eq.f32 	%p170, %f204, 0f00000000;
	@%p170 bra 	$L__BB0_269;
	abs.f32 	%f205, %f204;
	setp.lt.f32 	%p171, %f1386, %f205;
	@%p171 bra 	$L__BB0_268;
	div.rn.f32 	%f1214, %f205, %f1386;
	fma.rn.f32 	%f1385, %f1214, %f1214, %f1385;
	bra.uni 	$L__BB0_269;
$L__BB0_268:
	div.rn.f32 	%f1215, %f1386, %f205;
	mul.f32 	%f1216, %f1385, %f1215;
	fma.rn.f32 	%f1385, %f1215, %f1216, 0f3F800000;
	mov.f32 	%f1386, %f205;
$L__BB0_269:
	ld.global.f32 	%f210, [%rd35+8];
	setp.eq.f32 	%p172, %f210, 0f00000000;
	@%p172 bra 	$L__BB0_273;
	abs.f32 	%f211, %f210;
	setp.lt.f32 	%p173, %f1386, %f211;
	@%p173 bra 	$L__BB0_272;
	div.rn.f32 	%f1217, %f211, %f1386;
	fma.rn.f32 	%f1385, %f1217, %f1217, %f1385;
	bra.uni 	$L__BB0_273;
$L__BB0_272:
	div.rn.f32 	%f1218, %f1386, %f211;
	mul.f32 	%f1219, %f1385, %f1218;
	fma.rn.f32 	%f1385, %f1218, %f1219, 0f3F800000;
	mov.f32 	%f1386, %f211;
$L__BB0_273:
	ld.global.f32 	%f216, [%rd35+12];
	setp.eq.f32 	%p174, %f216, 0f00000000;
	@%p174 bra 	$L__BB0_277;
	abs.f32 	%f217, %f216;
	setp.lt.f32 	%p175, %f1386, %f217;
	@%p175 bra 	$L__BB0_276;
	div.rn.f32 	%f1220, %f217, %f1386;
	fma.rn.f32 	%f1385, %f1220, %f1220, %f1385;
	bra.uni 	$L__BB0_277;
$L__BB0_276:
	div.rn.f32 	%f1221, %f1386, %f217;
	mul.f32 	%f1222, %f1385, %f1221;
	fma.rn.f32 	%f1385, %f1221, %f1222, 0f3F800000;
	mov.f32 	%f1386, %f217;
$L__BB0_277:
	add.s32 	%r315, %r315, 4;
	and.b32  	%r316, %r151, 2147483644;
	setp.ne.s32 	%p176, %r315, %r316;
	@%p176 bra 	$L__BB0_261;
$L__BB0_278:
	setp.eq.s32 	%p177, %r74, 0;
	@%p177 bra 	$L__BB0_293;
	mul.wide.u32 	%rd214, %r316, 4;
	add.s64 	%rd36, %rd7, %rd214;
	ld.global.f32 	%f226, [%rd36];
	setp.eq.f32 	%p178, %f226, 0f00000000;
	@%p178 bra 	$L__BB0_283;
	abs.f32 	%f227, %f226;
	setp.lt.f32 	%p179, %f1386, %f227;
	@%p179 bra 	$L__BB0_282;
	div.rn.f32 	%f1223, %f227, %f1386;
	fma.rn.f32 	%f1385, %f1223, %f1223, %f1385;
	bra.uni 	$L__BB0_283;
$L__BB0_282:
	div.rn.f32 	%f1224, %f1386, %f227;
	mul.f32 	%f1225, %f1385, %f1224;
	fma.rn.f32 	%f1385, %f1224, %f1225, 0f3F800000;
	mov.f32 	%f1386, %f227;
$L__BB0_283:
	setp.eq.s32 	%p180, %r74, 1;
	@%p180 bra 	$L__BB0_293;
	ld.global.f32 	%f232, [%rd36+4];
	setp.eq.f32 	%p181, %f232, 0f00000000;
	@%p181 bra 	$L__BB0_288;
	abs.f32 	%f233, %f232;
	setp.lt.f32 	%p182, %f1386, %f233;
	@%p182 bra 	$L__BB0_287;
	div.rn.f32 	%f1226, %f233, %f1386;
	fma.rn.f32 	%f1385, %f1226, %f1226, %f1385;
	bra.uni 	$L__BB0_288;
$L__BB0_287:
	div.rn.f32 	%f1227, %f1386, %f233;
	mul.f32 	%f1228, %f1385, %f1227;
	fma.rn.f32 	%f1385, %f1227, %f1228, 0f3F800000;
	mov.f32 	%f1386, %f233;
$L__BB0_288:
	setp.eq.s32 	%p183, %r74, 2;
	@%p183 bra 	$L__BB0_293;
	ld.global.f32 	%f238, [%rd36+8];
	setp.eq.f32 	%p184, %f238, 0f00000000;
	@%p184 bra 	$L__BB0_293;
	abs.f32 	%f239, %f238;
	setp.lt.f32 	%p185, %f1386, %f239;
	@%p185 bra 	$L__BB0_292;
	div.rn.f32 	%f1229, %f239, %f1386;
	fma.rn.f32 	%f1385, %f1229, %f1229, %f1385;
	bra.uni 	$L__BB0_293;
$L__BB0_292:
	div.rn.f32 	%f1230, %f1386, %f239;
	mul.f32 	%f1231, %f1385, %f1230;
	fma.rn.f32 	%f1385, %f1230, %f1231, 0f3F800000;
	mov.f32 	%f1386, %f239;
$L__BB0_293:
	sqrt.rn.f32 	%f1234, %f1385;
	mul.f32 	%f1446, %f1386, %f1234;
	mov.f32 	%f1406, 0f00000000;
	mov.f32 	%f1405, 0f3F800000;
	@%p126 bra 	$L__BB0_328;
	setp.lt.u32 	%p187, %r70, 3;
	mov.f32 	%f1405, 0f3F800000;
	mov.f32 	%f1406, 0f00000000;
	mov.b32 	%r318, 0;
	@%p187 bra 	$L__BB0_313;
	mov.f32 	%f1405, 0f3F800000;
	mov.f32 	%f1406, 0f00000000;
	mov.b32 	%r317, 0;
$L__BB0_296:
	mul.wide.u32 	%rd215, %r317, 4;
	add.s64 	%rd37, %rd8, %rd215;
	ld.global.f32 	%f247, [%rd37];
	setp.eq.f32 	%p188, %f247, 0f00000000;
	@%p188 bra 	$L__BB0_300;
	abs.f32 	%f248, %f247;
	setp.geu.f32 	%p189, %f1406, %f248;
	@%p189 bra 	$L__BB0_299;
	div.rn.f32 	%f1241, %f1406, %f248;
	mul.f32 	%f1242, %f1405, %f1241;
	fma.rn.f32 	%f1405, %f1241, %f1242, 0f3F800000;
	mov.f32 	%f1406, %f248;
	bra.uni 	$L__BB0_300;
$L__BB0_299:
	div.rn.f32 	%f1240, %f248, %f1406;
	fma.rn.f32 	%f1405, %f1240, %f1240, %f1405;
$L__BB0_300:
	ld.global.f32 	%f253, [%rd37+4];
	setp.eq.f32 	%p190, %f253, 0f00000000;
	@%p190 bra 	$L__BB0_304;
	abs.f32 	%f254, %f253;
	setp.lt.f32 	%p191, %f1406, %f254;
	@%p191 bra 	$L__BB0_303;
	div.rn.f32 	%f1243, %f254, %f1406;
	fma.rn.f32 	%f1405, %f1243, %f1243, %f1405;
	bra.uni 	$L__BB0_304;
$L__BB0_303:
	div.rn.f32 	%f1244, %f1406, %f254;
	mul.f32 	%f1245, %f1405, %f1244;
	fma.rn.f32 	%f1405, %f1244, %f1245, 0f3F800000;
	mov.f32 	%f1406, %f254;
$L__BB0_304:
	ld.global.f32 	%f259, [%rd37+8];
	setp.eq.f32 	%p192, %f259, 0f00000000;
	@%p192 bra 	$L__BB0_308;
	abs.f32 	%f260, %f259;
	setp.lt.f32 	%p193, %f1406, %f260;
	@%p193 bra 	$L__BB0_307;
	div.rn.f32 	%f1246, %f260, %f1406;
	fma.rn.f32 	%f1405, %f1246, %f1246, %f1405;
	bra.uni 	$L__BB0_308;
$L__BB0_307:
	div.rn.f32 	%f1247, %f1406, %f260;
	mul.f32 	%f1248, %f1405, %f1247;
	fma.rn.f32 	%f1405, %f1247, %f1248, 0f3F800000;
	mov.f32 	%f1406, %f260;
$L__BB0_308:
	ld.global.f32 	%f265, [%rd37+12];
	setp.eq.f32 	%p194, %f265, 0f00000000;
	@%p194 bra 	$L__BB0_312;
	abs.f32 	%f266, %f265;
	setp.lt.f32 	%p195, %f1406, %f266;
	@%p195 bra 	$L__BB0_311;
	div.rn.f32 	%f1249, %f266, %f1406;
	fma.rn.f32 	%f1405, %f1249, %f1249, %f1405;
	bra.uni 	$L__BB0_312;
$L__BB0_311:
	div.rn.f32 	%f1250, %f1406, %f266;
	mul.f32 	%f1251, %f1405, %f1250;
	fma.rn.f32 	%f1405, %f1250, %f1251, 0f3F800000;
	mov.f32 	%f1406, %f266;
$L__BB0_312:
	add.s32 	%r317, %r317, 4;
	and.b32  	%r318, %r151, 2147483644;
	setp.ne.s32 	%p196, %r317, %r318;
	@%p196 bra 	$L__BB0_296;
$L__BB0_313:
	setp.eq.s32 	%p197, %r74, 0;
	@%p197 bra 	$L__BB0_328;
	mul.wide.u32 	%rd216, %r318, 4;
	add.s64 	%rd38, %rd8, %rd216;
	ld.global.f32 	%f275, [%rd38];
	setp.eq.f32 	%p198, %f275, 0f00000000;
	@%p198 bra 	$L__BB0_318;
	abs.f32 	%f276, %f275;
	setp.lt.f32 	%p199, %f1406, %f276;
	@%p199 bra 	$L__BB0_317;
	div.rn.f32 	%f1252, %f276, %f1406;
	fma.rn.f32 	%f1405, %f1252, %f1252, %f1405;
	bra.uni 	$L__BB0_318;
$L__BB0_317:
	div.rn.f32 	%f1253, %f1406, %f276;
	mul.f32 	%f1254, %f1405, %f1253;
	fma.rn.f32 	%f1405, %f1253, %f1254, 0f3F800000;
	mov.f32 	%f1406, %f276;
$L__BB0_318:
	setp.eq.s32 	%p200, %r74, 1;
	@%p200 bra 	$L__BB0_328;
	ld.global.f32 	%f281, [%rd38+4];
	setp.eq.f32 	%p201, %f281, 0f00000000;
	@%p201 bra 	$L__BB0_323;
	abs.f32 	%f282, %f281;
	setp.lt.f32 	%p202, %f1406, %f282;
	@%p202 bra 	$L__BB0_322;
	div.rn.f32 	%f1255, %f282, %f1406;
	fma.rn.f32 	%f1405, %f1255, %f1255, %f1405;
	bra.uni 	$L__BB0_323;
$L__BB0_322:
	div.rn.f32 	%f1256, %f1406, %f282;
	mul.f32 	%f1257, %f1405, %f1256;
	fma.rn.f32 	%f1405, %f1256, %f1257, 0f3F800000;
	mov.f32 	%f1406, %f282;
$L__BB0_323:
	setp.eq.s32 	%p203, %r74, 2;
	@%p203 bra 	$L__BB0_328;
	ld.global.f32 	%f287, [%rd38+8];
	setp.eq.f32 	%p204, %f287, 0f00000000;
	@%p204 bra 	$L__BB0_328;
	abs.f32 	%f288, %f287;
	setp.lt.f32 	%p205, %f1406, %f288;
	@%p205 bra 	$L__BB0_327;
	div.rn.f32 	%f1258, %f288, %f1406;
	fma.rn.f32 	%f1405, %f1258, %f1258, %f1405;
	bra.uni 	$L__BB0_328;
$L__BB0_327:
	div.rn.f32 	%f1259, %f1406, %f288;
	mul.f32 	%f1260, %f1405, %f1259;
	fma.rn.f32 	%f1405, %f1259, %f1260, 0f3F800000;
	mov.f32 	%f1406, %f288;
$L__BB0_328:
	sqrt.rn.f32 	%f1263, %f1405;
	mul.f32 	%f1443, %f1406, %f1263;
	mov.f32 	%f1426, 0f00000000;
	mov.f32 	%f1425, 0f3F800000;
	@%p126 bra 	$L__BB0_363;
	setp.lt.u32 	%p207, %r70, 3;
	mov.f32 	%f1425, 0f3F800000;
	mov.f32 	%f1426, 0f00000000;
	mov.b32 	%r320, 0;
	@%p207 bra 	$L__BB0_348;
	mov.f32 	%f1425, 0f3F800000;
	mov.f32 	%f1426, 0f00000000;
	mov.b32 	%r319, 0;
$L__BB0_331:
	mul.wide.u32 	%rd217, %r319, 4;
	add.s64 	%rd39, %rd7, %rd217;
	ld.global.f32 	%f296, [%rd39];
	setp.eq.f32 	%p208, %f296, 0f00000000;
	@%p208 bra 	$L__BB0_335;
	abs.f32 	%f297, %f296;
	setp.geu.f32 	%p209, %f1426, %f297;
	@%p209 bra 	$L__BB0_334;
	div.rn.f32 	%f1270, %f1426, %f297;
	mul.f32 	%f1271, %f1425, %f1270;
	fma.rn.f32 	%f1425, %f1270, %f1271, 0f3F800000;
	mov.f32 	%f1426, %f297;
	bra.uni 	$L__BB0_335;
$L__BB0_334:
	div.rn.f32 	%f1269, %f297, %f1426;
	fma.rn.f32 	%f1425, %f1269, %f1269, %f1425;
$L__BB0_335:
	ld.global.f32 	%f302, [%rd39+4];
	setp.eq.f32 	%p210, %f302, 0f00000000;
	@%p210 bra 	$L__BB0_339;
	abs.f32 	%f303, %f302;
	setp.lt.f32 	%p211, %f1426, %f303;
	@%p211 bra 	$L__BB0_338;
	div.rn.f32 	%f1272, %f303, %f1426;
	fma.rn.f32 	%f1425, %f1272, %f1272, %f1425;
	bra.uni 	$L__BB0_339;
$L__BB0_338:
	div.rn.f32 	%f1273, %f1426, %f303;
	mul.f32 	%f1274, %f1425, %f1273;
	fma.rn.f32 	%f1425, %f1273, %f1274, 0f3F800000;
	mov.f32 	%f1426, %f303;
$L__BB0_339:
	ld.global.f32 	%f308, [%rd39+8];
	setp.eq.f32 	%p212, %f308, 0f00000000;
	@%p212 bra 	$L__BB0_343;
	abs.f32 	%f309, %f308;
	setp.lt.f32 	%p213, %f1426, %f309;
	@%p213 bra 	$L__BB0_342;
	div.rn.f32 	%f1275, %f309, %f1426;
	fma.rn.f32 	%f1425, %f1275, %f1275, %f1425;
	bra.uni 	$L__BB0_343;
$L__BB0_342:
	div.rn.f32 	%f1276, %f1426, %f309;
	mul.f32 	%f1277, %f1425, %f1276;
	fma.rn.f32 	%f1425, %f1276, %f1277, 0f3F800000;
	mov.f32 	%f1426, %f309;
$L__BB0_343:
	ld.global.f32 	%f314, [%rd39+12];
	setp.eq.f32 	%p214, %f314, 0f00000000;
	@%p214 bra 	$L__BB0_347;
	abs.f32 	%f315, %f314;
	setp.lt.f32 	%p215, %f1426, %f315;
	@%p215 bra 	$L__BB0_346;
	div.rn.f32 	%f1278, %f315, %f1426;
	fma.rn.f32 	%f1425, %f1278, %f1278, %f1425;
	bra.uni 	$L__BB0_347;
$L__BB0_346:
	div.rn.f32 	%f1279, %f1426, %f315;
	mul.f32 	%f1280, %f1425, %f1279;
	fma.rn.f32 	%f1425, %f1279, %f1280, 0f3F800000;
	mov.f32 	%f1426, %f315;
$L__BB0_347:
	add.s32 	%r319, %r319, 4;
	and.b32  	%r320, %r151, 2147483644;
	setp.ne.s32 	%p216, %r319, %r320;
	@%p216 bra 	$L__BB0_331;
$L__BB0_348:
	setp.eq.s32 	%p217, %r74, 0;
	@%p217 bra 	$L__BB0_363;
	mul.wide.u32 	%rd218, %r320, 4;
	add.s64 	%rd40, %rd7, %rd218;
	ld.global.f32 	%f324, [%rd40];
	setp.eq.f32 	%p218, %f324, 0f00000000;
	@%p218 bra 	$L__BB0_353;
	abs.f32 	%f325, %f324;
	setp.lt.f32 	%p219, %f1426, %f325;
	@%p219 bra 	$L__BB0_352;
	div.rn.f32 	%f1281, %f325, %f1426;
	fma.rn.f32 	%f1425, %f1281, %f1281, %f1425;
	bra.uni 	$L__BB0_353;
$L__BB0_352:
	div.rn.f32 	%f1282, %f1426, %f325;
	mul.f32 	%f1283, %f1425, %f1282;
	fma.rn.f32 	%f1425, %f1282, %f1283, 0f3F800000;
	mov.f32 	%f1426, %f325;
$L__BB0_353:
	setp.eq.s32 	%p220, %r74, 1;
	@%p220 bra 	$L__BB0_363;
	ld.global.f32 	%f330, [%rd40+4];
	setp.eq.f32 	%p221, %f330, 0f00000000;
	@%p221 bra 	$L__BB0_358;
	abs.f32 	%f331, %f330;
	setp.lt.f32 	%p222, %f1426, %f331;
	@%p222 bra 	$L__BB0_357;
	div.rn.f32 	%f1284, %f331, %f1426;
	fma.rn.f32 	%f1425, %f1284, %f1284, %f1425;
	bra.uni 	$L__BB0_358;
$L__BB0_357:
	div.rn.f32 	%f1285, %f1426, %f331;
	mul.f32 	%f1286, %f1425, %f1285;
	fma.rn.f32 	%f1425, %f1285, %f1286, 0f3F800000;
	mov.f32 	%f1426, %f331;
$L__BB0_358:
	setp.eq.s32 	%p223, %r74, 2;
	@%p223 bra 	$L__BB0_363;
	ld.global.f32 	%f336, [%rd40+8];
	setp.eq.f32 	%p224, %f336, 0f00000000;
	@%p224 bra 	$L__BB0_363;
	abs.f32 	%f337, %f336;
	setp.lt.f32 	%p225, %f1426, %f337;
	@%p225 bra 	$L__BB0_362;
	div.rn.f32 	%f1287, %f337, %f1426;
	fma.rn.f32 	%f1425, %f1287, %f1287, %f1425;
	bra.uni 	$L__BB0_363;
$L__BB0_362:
	div.rn.f32 	%f1288, %f1426, %f337;
	mul.f32 	%f1289, %f1425, %f1288;
	fma.rn.f32 	%f1425, %f1288, %f1289, 0f3F800000;
	mov.f32 	%f1426, %f337;
$L__BB0_363:
	sqrt.rn.f32 	%f1290, %f1425;
	mul.f32 	%f1447, %f1426, %f1290;
$L__BB0_364:
	add.s32 	%r150, %r280, 1;
	cvt.f64.f32 	%fd8, %f1446;
	div.rn.f32 	%f1293, %f1445, %f1316;
	cvt.f64.f32 	%fd9, %f1444;
	div.rn.f32 	%f1294, %f1443, %f1447;
	cvt.f64.f32 	%fd10, %f1294;
	add.u64 	%rd219, %SP, 0;
	add.u64 	%rd41, %SPL, 0;
	st.local.v2.f64 	[%rd41], {%fd9, %fd8};
	mov.f64 	%fd11, 0d3EB0C6F7A0B5ED8D;
	st.local.v2.f64 	[%rd41+16], {%fd10, %fd11};
	mov.u64 	%rd220, $str$5;
	cvta.global.u64 	%rd221, %rd220;
	{ // callseq 7, 0
	.param .b64 param0;
	st.param.b64 	[param0], %rd221;
	.param .b64 param1;
	st.param.b64 	[param1], %rd219;
	.param .b32 retval0;
	call.uni (retval0), 
	vprintf, 
	(
	param0, 
	param1
	);
	ld.param.b32 	%r248, [retval0];
	} // callseq 7
	setp.lt.u32 	%p226, %r280, 2000;
	cvt.f64.f32 	%fd12, %f1293;
	setp.gt.f64 	%p227, %fd12, 0d3FB999999999999A;
	and.pred  	%p228, %p226, %p227;
	mov.u32 	%r280, %r150;
	@%p228 bra 	$L__BB0_86;
	st.local.u32 	[%rd41], %r150;
	mov.u64 	%rd222, $str$6;
	cvta.global.u64 	%rd223, %rd222;
	{ // callseq 8, 0
	.param .b64 param0;
	st.param.b64 	[param0], %rd223;
	.param .b64 param1;
	st.param.b64 	[param1], %rd219;
	.param .b32 retval0;
	call.uni (retval0), 
	vprintf, 
	(
	param0, 
	param1
	);
	ld.param.b32 	%r250, [retval0];
	} // callseq 8
	ret;
$L__BB0_366:
	ld.global.f32 	%f1315, [%rd8];
	abs.f32 	%f1316, %f1315;
	bra.uni 	$L__BB0_41;
$L__BB0_367:
	ld.global.f32 	%f1291, [%rd8];
	abs.f32 	%f1443, %f1291;
	ld.global.f32 	%f1292, [%rd7];
	abs.f32 	%f1446, %f1292;
	mov.f32 	%f1444, %f1443;
	mov.f32 	%f1445, %f1443;
	mov.f32 	%f1447, %f1446;
	bra.uni 	$L__BB0_364;

}


// ===== COMPILED SASS (sm_100) =====

	.target	sm_100

	.elftype	@"ET_EXEC"


//--------------------- .note.nv.tkinfo           --------------------------
	.section	.note.nv.tkinfo,"",@"SHT_NOTE"
	.sectionflags	@"SHF_NOTE_NV_TKINFO"
	.tkinfo
        /*0018*/ 	.word	0x00000002
        /*0030*/ 	.string	""
        /*0030*/ 	.string	"ptxas"
        /*0030*/ 	.string	"Cuda compilation tools, release 13.0, V13.0.88"
        /*0030*/ 	.string	"Build cuda_13.0.r13.0/compiler.36424714_0"
        /*0030*/ 	.string	"-arch sm_100 -m 64 "



//--------------------- .note.nv.cuinfo           --------------------------
	.section	.note.nv.cuinfo,"",@"SHT_NOTE"
	.sectionflags	@"SHF_NOTE_NV_CUINFO"
        /*0018*/ 	.short	0x0002
        /*001a*/ 	.short	0x0064
        /*001c*/ 	.short	0x0082
	.zero		2


//--------------------- .nv.info                  --------------------------
	.section	.nv.info,"",@"SHT_CUDA_INFO"
	.align	4


	//----- nvinfo : EIATTR_REGCOUNT
	.align		4
        /*0000*/ 	.byte	0x04, 0x2f
        /*0002*/ 	.short	(.L_8 - .L_7)
	.align		4
.L_7:
        /*0004*/ 	.word	index@(_Z8cgkerneliiiPfPiS0_S_S_S_S_S_S_ff)
        /*0008*/ 	.word	0x00000023


	//----- nvinfo : EIATTR_FRAME_SIZE
	.align		4
.L_8:
        /*000c*/ 	.byte	0x04, 0x11
        /*000e*/ 	.short	(.L_10 - .L_9)
	.align		4
.L_9:
        /*0010*/ 	.word	index@($__internal_1_$__cuda_sm3x_div_rn_noftz_f32_slowpath)
        /*0014*/ 	.word	0x00000020


	//----- nvinfo : EIATTR_FRAME_SIZE
	.align		4
.L_10:
        /*0018*/ 	.byte	0x04, 0x11
        /*001a*/ 	.short	(.L_12 - .L_11)
	.align		4
.L_11:
        /*001c*/ 	.word	index@($__internal_0_$__cuda_sm20_sqrt_rn_f32_slowpath)
        /*0020*/ 	.word	0x00000020


	//----- nvinfo : EIATTR_FRAME_SIZE
	.align		4
.L_12:
        /*0024*/ 	.byte	0x04, 0x11
        /*0026*/ 	.short	(.L_14 - .L_13)
	.align		4
.L_13:
        /*0028*/ 	.word	index@(_Z8cgkerneliiiPfPiS0_S_S_S_S_S_S_ff)
        /*002c*/ 	.word	0x00000020


	//----- nvinfo : EIATTR_MIN_STACK_SIZE
	.align		4
.L_14:
        /*0030*/ 	.byte	0x04, 0x12
        /*0032*/ 	.short	(.L_16 - .L_15)
	.align		4
.L_15:
        /*0034*/ 	.word	index@(_Z8cgkerneliiiPfPiS0_S_S_S_S_S_S_ff)
        /*0038*/ 	.word	0x00000020
.L_16:


//--------------------- .nv.compat                --------------------------
	.section	.nv.compat,"",@"SHT_CUDA_COMPAT_INFO"
	.align	4
        /*0000*/ 	.byte	0x02, 0x09, 0x00, 0x00, 0x02, 0x02, 0x01, 0x00, 0x02, 0x05, 0x05, 0x00, 0x03, 0x07, 0x01, 0x01
        /*0010*/ 	.byte	0x02, 0x03, 0x00, 0x00, 0x02, 0x06, 0x01, 0x00, 0x04, 0x0b, 0x08, 0x00, 0x01, 0x00, 0x00, 0x00
        /*0020*/ 	.byte	0x00, 0x00, 0x00, 0x00


//--------------------- .nv.info._Z8cgkerneliiiPfPiS0_S_S_S_S_S_S_ff --------------------------
	.section	.nv.info._Z8cgkerneliiiPfPiS0_S_S_S_S_S_S_ff,"",@"SHT_CUDA_INFO"
	.sectionflags	@""
	.align	4


	//----- nvinfo : EIATTR_CUDA_API_VERSION
	.align		4
        /*0000*/ 	.byte	0x04, 0x37
        /*0002*/ 	.short	(.L_18 - .L_17)
.L_17:
        /*0004*/ 	.word	0x00000082


	//----- nvinfo : EIATTR_KPARAM_INFO
	.align		4
.L_18:
        /*0008*/ 	.byte	0x04, 0x17
        /*000a*/ 	.short	(.L_20 - .L_19)
.L_19:
        /*000c*/ 	.word	0x00000000
        /*0010*/ 	.short	0x000d
        /*0012*/ 	.short	0x005c
        /*0014*/ 	.byte	0x00, 0xf0, 0x11, 0x00


	//----- nvinfo : EIATTR_KPARAM_INFO
	.align		4
.L_20:
        /*0018*/ 	.byte	0x04, 0x17
        /*001a*/ 	.short	(.L_22 - .L_21)
.L_21:
        /*001c*/ 	.word	0x00000000
        /*0020*/ 	.short	0x000c
        /*0022*/ 	.short	0x0058
        /*0024*/ 	.byte	0x00, 0xf0, 0x11, 0x00


	//----- nvinfo : EIATTR_KPARAM_INFO
	.align		4
.L_22:
        /*0028*/ 	.byte	0x04, 0x17
        /*002a*/ 	.short	(.L_24 - .L_23)
.L_23:
        /*002c*/ 	.word	0x00000000
        /*0030*/ 	.short	0x000b
        /*0032*/ 	.short	0x0050
        /*0034*/ 	.byte	0x00, 0xf5, 0x21, 0x00


	//----- nvinfo : EIATTR_KPARAM_INFO
	.align		4
.L_24:
        /*0038*/ 	.byte	0x04, 0x17
        /*003a*/ 	.short	(.L_26 - .L_25)
.L_25:
        /*003c*/ 	.word	0x00000000
        /*0040*/ 	.short	0x000a
        /*0042*/ 	.short	0x0048
        /*0044*/ 	.byte	0x00, 0xf5, 0x21, 0x00


	//----- nvinfo : EIATTR_KPARAM_INFO
	.align		4
.L_26:
        /*0048*/ 	.byte	0x04, 0x17
        /*004a*/ 	.short	(.L_28 - .L_27)
.L_27:
        /*004c*/ 	.word	0x00000000
        /*0050*/ 	.short	0x0009
        /*0052*/ 	.short	0x0040
        /*0054*/ 	.byte	0x00, 0xf5, 0x21, 0x00


	//----- nvinfo : EIATTR_KPARAM_INFO
	.align		4
.L_28:
        /*0058*/ 	.byte	0x04, 0x17
        /*005a*/ 	.short	(.L_30 - .L_29)
.L_29:
        /*005c*/ 	.word	0x00000000
        /*0060*/ 	.short	0x0008
        /*0062*/ 	.short	0x0038
        /*0064*/ 	.byte	0x00, 0xf5, 0x21, 0x00


	//----- nvinfo : EIATTR_KPARAM_INFO
	.align		4
.L_30:
        /*0068*/ 	.byte	0x04, 0x17
        /*006a*/ 	.short	(.L_32 - .L_31)
.L_31:
        /*006c*/ 	.word	0x00000000
        /*0070*/ 	.short	0x0007
        /*0072*/ 	.short	0x0030
        /*0074*/ 	.byte	0x00, 0xf5, 0x21, 0x00


	//----- nvinfo : EIATTR_KPARAM_INFO
	.align		4
.L_32:
        /*0078*/ 	.byte	0x04, 0x17
        /*007a*/ 	.short	(.L_34 - .L_33)
.L_33:
        /*007c*/ 	.word	0x00000000
        /*0080*/ 	.short	0x0006
        /*0082*/ 	.short	0x0028
        /*0084*/ 	.byte	0x00, 0xf5, 0x21, 0x00


	//----- nvinfo : EIATTR_KPARAM_INFO
	.align		4
.L_34:
        /*0088*/ 	.byte	0x04, 0x17
        /*008a*/ 	.short	(.L_36 - .L_35)
.L_35:
        /*008c*/ 	.word	0x00000000
        /*0090*/ 	.short	0x0005
        /*0092*/ 	.short	0x0020
        /*0094*/ 	.byte	0x00, 0xf5, 0x21, 0x00


	//----- nvinfo : EIATTR_KPARAM_INFO
	.align		4
.L_36:
        /*0098*/ 	.byte	0x04, 0x17
        /*009a*/ 	.short	(.L_38 - .L_37)
.L_37:
        /*009c*/ 	.word	0x00000000
        /*00a0*/ 	.short	0x0004
        /*00a2*/ 	.short	0x0018
        /*00a4*/ 	.byte	0x00, 0xf5, 0x21, 0x00


	//----- nvinfo : EIATTR_KPARAM_INFO
	.align		4
.L_38:
        /*00a8*/ 	.byte	0x04, 0x17
        /*00aa*/ 	.short	(.L_40 - .L_39)
.L_39:
        /*00ac*/ 	.word	0x00000000
        /*00b0*/ 	.short	0x0003
        /*00b2*/ 	.short	0x0010
        /*00b4*/ 	.byte	0x00, 0xf5, 0x21, 0x00


	//----- nvinfo : EIATTR_KPARAM_INFO
	.align		4
.L_40:
        /*00b8*/ 	.byte	0x04, 0x17
        /*00ba*/ 	.short	(.L_42 - .L_41)
.L_41:
        /*00bc*/ 	.word	0x00000000
        /*00c0*/ 	.short	0x0002
        /*00c2*/ 	.short	0x0008
        /*00c4*/ 	.byte	0x00, 0xf0, 0x11, 0x00


	//----- nvinfo : EIATTR_KPARAM_INFO
	.align		4
.L_42:
        /*00c8*/ 	.byte	0x04, 0x17
        /*00ca*/ 	.short	(.L_44 - .L_43)
.L_43:
        /*00cc*/ 	.word	0x00000000
        /*00d0*/ 	.short	0x0001
        /*00d2*/ 	.short	0x0004
        /*00d4*/ 	.byte	0x00, 0xf0, 0x11, 0x00


	//----- nvinfo : EIATTR_KPARAM_INFO
	.align		4
.L_44:
        /*00d8*/ 	.byte	0x04, 0x17
        /*00da*/ 	.short	(.L_46 - .L_45)
.L_45:
        /*00dc*/ 	.word	0x00000000
        /*00e0*/ 	.short	0x0000
        /*00e2*/ 	.short	0x0000
        /*00e4*/ 	.byte	0x00, 0xf0, 0x11, 0x00


	//----- nvinfo : EIATTR_SPARSE_MMA_MASK
	.align		4
.L_46:
        /*00e8*/ 	.byte	0x03, 0x50
        /*00ea*/ 	.short	0x0000


	//----- nvinfo : EIATTR_MAXREG_COUNT
	.align		4
        /*00ec*/ 	.byte	0x03, 0x1b
        /*00ee*/ 	.short	0x00ff


	//----- nvinfo : EIATTR_EXTERNS
	.align		4
        /*00f0*/ 	.byte	0x04, 0x0f
        /*00f2*/ 	.short	(.L_48 - .L_47)


	//   ....[0]....
	.align		4
.L_47:
        /*00f4*/ 	.word	index@(vprintf)


	//----- nvinfo : EIATTR_MERCURY_ISA_VERSION
	.align		4
.L_48:
        /*00f8*/ 	.byte	0x03, 0x5f
        /*00fa*/ 	.short	0x0101


	//----- nvinfo : EIATTR_VRC_CTA_INIT_COUNT
	.align		4
        /*00fc*/ 	.byte	0x02, 0x4a
	.zero		1
	.zero		1


	//----- nvinfo : EIATTR_SYSCALL_OFFSETS
	.align		4
        /*0100*/ 	.byte	0x04, 0x46
        /*0102*/ 	.short	(.L_50 - .L_49)


	//   ....[0]....
.L_49:
        /*0104*/ 	.word	0x00000120


	//   ....[1]....
        /*0108*/ 	.word	0x000016e0


	//   ....[2]....
        /*010c*/ 	.word	0x00001a00


	//   ....[3]....
        /*0110*/ 	.word	0x000025d0


	//   ....[4]....
        /*0114*/ 	.word	0x00003400


	//   ....[5]....
        /*0118*/ 	.word	0x00003820


	//   ....[6]....
        /*011c*/ 	.word	0x000041d0


	//   ....[7]....
        /*0120*/ 	.word	0x0000e830


	//   ....[8]....
        /*0124*/ 	.word	0x0000e940


	//----- nvinfo : EIATTR_EXIT_INSTR_OFFSETS
	.align		4
.L_50:
        /*0128*/ 	.byte	0x04, 0x1c
        /*012a*/ 	.short	(.L_52 - .L_51)


	//   ....[0]....
.L_51:
        /*012c*/ 	.word	0x0000e950


	//----- nvinfo : EIATTR_CRS_STACK_SIZE
	.align		4
.L_52:
        /*0130*/ 	.byte	0x04, 0x1e
        /*0132*/ 	.short	(.L_54 - .L_53)
.L_53:
        /*0134*/ 	.word	0x00000000


	//----- nvinfo : EIATTR_CBANK_PARAM_SIZE
	.align		4
.L_54:
        /*0138*/ 	.byte	0x03, 0x19
        /*013a*/ 	.short	0x0060


	//----- nvinfo : EIATTR_PARAM_CBANK
	.align		4
        /*013c*/ 	.byte	0x04, 0x0a
        /*013e*/ 	.short	(.L_56 - .L_55)
	.align		4
.L_55:
        /*0140*/ 	.word	index@(.nv.constant0._Z8cgkerneliiiPfPiS0_S_S_S_S_S_S_ff)
        /*0144*/ 	.short	0x0380
        /*0146*/ 	.short	0x0060


	//----- nvinfo : EIATTR_SW_WAR
	.align		4
.L_56:
        /*0148*/ 	.byte	0x04, 0x36
        /*014a*/ 	.short	(.L_58 - .L_57)
.L_57:
        /*014c*/ 	.word	0x00000008
.L_58:


//--------------------- .nv.callgraph             --------------------------
	.section	.nv.callgraph,"",@"SHT_CUDA_CALLGRAPH"
	.align	4
	.sectionentsize	8
	.align		4
        /*0000*/ 	.word	0x00000000
	.align		4
        /*0004*/ 	.word	0xffffffff
	.align		4
        /*0008*/ 	.word	index@(_Z8cgkerneliiiPfPiS0_S_S_S_S_S_S_ff)
	.align		4
        /*000c*/ 	.word	index@(vprintf)
	.align		4
        /*0010*/ 	.word	0x00000000
	.align		4
        /*0014*/ 	.word	0xfffffffe
	.align		4
        /*0018*/ 	.word	0x00000000
	.align		4
        /*001c*/ 	.word	0xfffffffd
	.align		4
        /*0020*/ 	.word	0x00000000
	.align		4
        /*0024*/ 	.word	0xfffffffc


//--------------------- .nv.constant4             --------------------------
	.section	.nv.constant4,"a",@progbits
	.align	8
	.align		8
.nv.constant4:
        /*0000*/ 	.dword	vprintf
	.align		8
        /*0008*/ 	.dword	$str
	.align		8
        /*0010*/ 	.dword	$str$1
	.align		8
        /*0018*/ 	.dword	$str$2
	.align		8
        /*0020*/ 	.dword	$str$3
	.align		8
        /*0028*/ 	.dword	$str$4
	.align		8
        /*0030*/ 	.dword	$str$5
	.align		8
        /*0038*/ 	.dword	$str$6


//--------------------- .text._Z8cgkerneliiiPfPiS0_S_S_S_S_S_S_ff --------------------------
	.section	.text._Z8cgkerneliiiPfPiS0_S_S_S_S_S_S_ff,"ax",@progbits
	.align	128
        .global         _Z8cgkerneliiiPfPiS0_S_S_S_S_S_S_ff
        .type           _Z8cgkerneliiiPfPiS0_S_S_S_S_S_S_ff,@function
        .size           _Z8cgkerneliiiPfPiS0_S_S_S_S_S_S_ff,(.L_x_430 - _Z8cgkerneliiiPfPiS0_S_S_S_S_S_S_ff)
        .other          _Z8cgkerneliiiPfPiS0_S_S_S_S_S_S_ff,@"STO_CUDA_ENTRY STV_DEFAULT"
_Z8cgkerneliiiPfPiS0_S_S_S_S_S_S_ff:
.text._Z8cgkerneliiiPfPiS0_S_S_S_S_S_S_ff:
[----:B------:R-:W0:Y:S08]  /*0000*/  LDC R1, c[0x0][0x37c] ;  /* 0x0000df00ff017b82 */ /* 0x000e300000000800 */
[----:B------:R-:W1:Y:S01]  /*0010*/  LDC.64 R6, c[0x0][0x398] ;  /* 0x0000e600ff067b82 */ /* 0x000e620000000a00 */
[----:B------:R-:W1:Y:S01]  /*0020*/  LDCU.64 UR36, c[0x0][0x358] ;  /* 0x00006b00ff2477ac */ /* 0x000e620008000a00 */
[----:B0-----:R-:W-:Y:S01]  /*0030*/  IADD3 R1, PT, PT, R1, -0x20, RZ ;  /* 0xffffffe001017810 */ /* 0x001fe20007ffe0ff */
[----:B------:R-:W0:Y:S01]  /*0040*/  LDCU UR4, c[0x0][0x2f8] ;  /* 0x00005f00ff0477ac */ /* 0x000e220008000800 */
[----:B------:R-:W-:Y:S01]  /*0050*/  MOV R3, 0x0 ;  /* 0x0000000000037802 */ /* 0x000fe20000000f00 */
[----:B------:R-:W2:Y:S01]  /*0060*/  LDCU UR5, c[0x0][0x2fc] ;  /* 0x00005f80ff0577ac */ /* 0x000ea20008000800 */
[----:B------:R-:W3:Y:S01]  /*0070*/  LDCU.64 UR6, c[0x4][0x8] ;  /* 0x01000100ff0677ac */ /* 0x000ee20008000a00 */
[----:B-1----:R1:W4:Y:S01]  /*0080*/  LDG.E R0, desc[UR36][R6.64] ;  /* 0x0000002406007981 */ /* 0x002322000c1e1900 */
[----:B------:R0:W4:Y:S02]  /*0090*/  LDC.64 R8, c[0x4][R3] ;  /* 0x0100000003087b82 */ /* 0x0001240000000a00 */
[----:B0-----:R-:W-:-:S04]  /*00a0*/  IADD3 R16, P0, PT, R1, UR4, RZ ;  /* 0x0000000401107c10 */ /* 0x001fc8000ff1e0ff */
[----:B--2---:R-:W-:Y:S02]  /*00b0*/  IADD3.X R2, PT, PT, RZ, UR5, RZ, P0, !PT ;  /* 0x00000005ff027c10 */ /* 0x004fe400087fe4ff */
[----:B---3--:R-:W-:Y:S02]  /*00c0*/  MOV R4, UR6 ;  /* 0x0000000600047c02 */ /* 0x008fe40008000f00 */
[----:B------:R-:W-:Y:S02]  /*00d0*/  MOV R5, UR7 ;  /* 0x0000000700057c02 */ /* 0x000fe40008000f00 */
[----:B-1----:R-:W-:Y:S02]  /*00e0*/  MOV R6, R16 ;  /* 0x0000001000067202 */ /* 0x002fe40000000f00 */
[----:B------:R-:W-:Y:S01]  /*00f0*/  MOV R7, R2 ;  /* 0x0000000200077202 */ /* 0x000fe20000000f00 */
[----:B----4-:R0:W-:Y:S06]  /*0100*/  STL [R1], R0 ;  /* 0x0000000001007387 */ /* 0x0101ec0000100800 */
[----:B------:R-:W-:-:S07]  /*0110*/  LEPC R20, `(.L_x_0) ;  /* 0x000000001014794e */ /* 0x000fce0000000000 */
[----:B0-----:R-:W-:Y:S05]  /*0120*/  CALL.ABS.NOINC R8 ;  /* 0x0000000008007343 */ /* 0x001fea0003c00000 */
.L_x_0:
[----:B------:R-:W0:Y:S02]  /*0130*/  LDC R12, c[0x0][0x380] ;  /* 0x0000e000ff0c7b82 */ /* 0x000e240000000800 */
[C---:B0-----:R-:W-:Y:S02]  /*0140*/  ISETP.GE.AND P0, PT, R12.reuse, 0x1, PT ;  /* 0x000000010c00780c */ /* 0x041fe40003f06270 */
[----:B------:R-:W-:-:S11]  /*0150*/  IADD3 R14, PT, PT, R12, -0x1, RZ ;  /* 0xffffffff0c0e7810 */ /* 0x000fd60007ffe0ff */
[----:B------:R-:W-:Y:S05]  /*0160*/  @!P0 BRA `(.L_x_1) ;  /* 0x00000004002c8947 */ /* 0x000fea0003800000 */
[----:B------:R-:W-:Y:S01]  /*0170*/  ISETP.GE.U32.AND P1, PT, R14, 0x7, PT ;  /* 0x000000070e00780c */ /* 0x000fe20003f26070 */
[----:B------:R-:W-:Y:S01]  /*0180*/  HFMA2 R3, -RZ, RZ, 0, 0 ;  /* 0x00000000ff037431 */ /* 0x000fe200000001ff */
[----:B------:R-:W-:-:S04]  /*0190*/  LOP3.LUT R0, R12, 0x7, RZ, 0xc0, !PT ;  /* 0x000000070c007812 */ /* 0x000fc800078ec0ff */
[----:B------:R-:W-:-:S07]  /*01a0*/  ISETP.NE.AND P2, PT, R0, RZ, PT ;  /* 0x000000ff0000720c */ /* 0x000fce0003f45270 */
[----:B------:R-:W-:Y:S06]  /*01b0*/  @!P1 BRA `(.L_x_2) ;  /* 0x0000000000709947 */ /* 0x000fec0003800000 */
[----:B------:R-:W0:Y:S01]  /*01c0*/  LDC.64 R10, c[0x0][0x3a8] ;  /* 0x0000ea00ff0a7b82 */ /* 0x000e220000000a00 */
[----:B------:R-:W-:Y:S01]  /*01d0*/  BSSY.RECONVERGENT B0, `(.L_x_2) ;  /* 0x000001a000007945 */ /* 0x000fe20003800200 */
[----:B------:R-:W-:Y:S02]  /*01e0*/  LOP3.LUT R3, R12, 0x7ffffff8, RZ, 0xc0, !PT ;  /* 0x7ffffff80c037812 */ /* 0x000fe400078ec0ff */
[----:B------:R-:W-:-:S04]  /*01f0*/  MOV R13, RZ ;  /* 0x000000ff000d7202 */ /* 0x000fc80000000f00 */
[----:B------:R-:W1:Y:S03]  /*0200*/  LDC.64 R8, c[0x0][0x3b0] ;  /* 0x0000ec00ff087b82 */ /* 0x000e660000000a00 */
.L_x_3:
[----:B-12---:R-:W-:Y:S01]  /*0210*/  IMAD.WIDE.U32 R4, R13, 0x4, R8 ;  /* 0x000000040d047825 */ /* 0x006fe200078e0008 */
[----:B------:R-:W-:-:S03]  /*0220*/  MOV R15, 0x3f800000 ;  /* 0x3f800000000f7802 */ /* 0x000fc60000000f00 */
[C---:B0-----:R-:W-:Y:S01]  /*0230*/  IMAD.WIDE.U32 R6, R13.reuse, 0x4, R10 ;  /* 0x000000040d067825 */ /* 0x041fe200078e000a */
[----:B------:R2:W-:Y:S01]  /*0240*/  STG.E desc[UR36][R4.64], RZ ;  /* 0x000000ff04007986 */ /* 0x0005e2000c101924 */
[----:B------:R-:W-:-:S03]  /*0250*/  IADD3 R13, PT, PT, R13, 0x8, RZ ;  /* 0x000000080d0d7810 */ /* 0x000fc60007ffe0ff */
[----:B------:R2:W-:Y:S01]  /*0260*/  STG.E desc[UR36][R6.64], R15 ;  /* 0x0000000f06007986 */ /* 0x0005e2000c101924 */
[----:B------:R-:W-:-:S03]  /*0270*/  ISETP.NE.AND P1, PT, R13, R3, PT ;  /* 0x000000030d00720c */ /* 0x000fc60003f25270 */
[----:B------:R2:W-:Y:S04]  /*0280*/  STG.E desc[UR36][R4.64+0x4], RZ ;  /* 0x000004ff04007986 */ /* 0x0005e8000c101924 */
[----:B------:R2:W-:Y:S04]  /*0290*/  STG.E desc[UR36][R6.64+0x4], R15 ;  /* 0x0000040f06007986 */ /* 0x0005e8000c101924 */
        /* <DEDUP_REMOVED lines=11> */
[----:B------:R2:W-:Y:S01]  /*0350*/  STG.E desc[UR36][R6.64+0x1c], R15 ;  /* 0x00001c0f06007986 */ /* 0x0005e2000c101924 */
[----:B------:R-:W-:Y:S05]  /*0360*/  @P1 BRA `(.L_x_3) ;  /* 0xfffffffc00a81947 */ /* 0x000fea000383ffff */
[----:B------:R-:W-:Y:S05]  /*0370*/  BSYNC.RECONVERGENT B0 ;  /* 0x0000000000007941 */ /* 0x000fea0003800200 */
.L_x_2:
[----:B------:R-:W-:Y:S05]  /*0380*/  @!P2 BRA `(.L_x_1) ;  /* 0x0000000000a4a947 */ /* 0x000fea0003800000 */
[----:B------:R-:W-:Y:S02]  /*0390*/  ISETP.GE.U32.AND P1, PT, R0, 0x4, PT ;  /* 0x000000040000780c */ /* 0x000fe40003f26070 */
[----:B------:R-:W-:-:S04]  /*03a0*/  LOP3.LUT R8, R12, 0x3, RZ, 0xc0, !PT ;  /* 0x000000030c087812 */ /* 0x000fc800078ec0ff */
[----:B------:R-:W-:-:S07]  /*03b0*/  ISETP.NE.AND P2, PT, R8, RZ, PT ;  /* 0x000000ff0800720c */ /* 0x000fce0003f45270 */
[----:B------:R-:W-:Y:S06]  /*03c0*/  @!P1 BRA `(.L_x_4) ;  /* 0x0000000000389947 */ /* 0x000fec0003800000 */
[----:B--2---:R-:W0:Y:S01]  /*03d0*/  LDC.64 R4, c[0x0][0x3b0] ;  /* 0x0000ec00ff047b82 */ /* 0x004e220000000a00 */
[----:B------:R-:W-:-:S07]  /*03e0*/  HFMA2 R9, -RZ, RZ, 1.875, 0 ;  /* 0x3f800000ff097431 */ /* 0x000fce00000001ff */
[----:B------:R-:W1:Y:S01]  /*03f0*/  LDC.64 R6, c[0x0][0x3a8] ;  /* 0x0000ea00ff067b82 */ /* 0x000e620000000a00 */
[----:B0-----:R-:W-:-:S05]  /*0400*/  IMAD.WIDE.U32 R4, R3, 0x4, R4 ;  /* 0x0000000403047825 */ /* 0x001fca00078e0004 */
[----:B------:R0:W-:Y:S01]  /*0410*/  STG.E desc[UR36][R4.64], RZ ;  /* 0x000000ff04007986 */ /* 0x0001e2000c101924 */
[C---:B-1----:R-:W-:Y:S01]  /*0420*/  IMAD.WIDE.U32 R6, R3.reuse, 0x4, R6 ;  /* 0x0000000403067825 */ /* 0x042fe200078e0006 */
[----:B------:R-:W-:-:S04]  /*0430*/  IADD3 R3, PT, PT, R3, 0x4, RZ ;  /* 0x0000000403037810 */ /* 0x000fc80007ffe0ff */
[----:B------:R0:W-:Y:S04]  /*0440*/  STG.E desc[UR36][R6.64], R9 ;  /* 0x0000000906007986 */ /* 0x0001e8000c101924 */
[----:B------:R0:W-:Y:S04]  /*0450*/  STG.E desc[UR36][R4.64+0x4], RZ ;  /* 0x000004ff04007986 */ /* 0x0001e8000c101924 */
[----:B------:R0:W-:Y:S04]  /*0460*/  STG.E desc[UR36][R6.64+0x4], R9 ;  /* 0x0000040906007986 */ /* 0x0001e8000c101924 */
[----:B------:R0:W-:Y:S04]  /*0470*/  STG.E desc[UR36][R4.64+0x8], RZ ;  /* 0x000008ff04007986 */ /* 0x0001e8000c101924 */
[----:B------:R0:W-:Y:S04]  /*0480*/  STG.E desc[UR36][R6.64+0x8], R9 ;  /* 0x0000080906007986 */ /* 0x0001e8000c101924 */
[----:B------:R0:W-:Y:S04]  /*0490*/  STG.E desc[UR36][R4.64+0xc], RZ ;  /* 0x00000cff04007986 */ /* 0x0001e8000c101924 */
[----:B------:R0:W-:Y:S02]  /*04a0*/  STG.E desc[UR36][R6.64+0xc], R9 ;  /* 0x00000c0906007986 */ /* 0x0001e4000c101924 */
.L_x_4:
[----:B------:R-:W-:Y:S05]  /*04b0*/  @!P2 BRA `(.L_x_1) ;  /* 0x000000000058a947 */ /* 0x000fea0003800000 */
[----:B------:R-:W-:Y:S02]  /*04c0*/  ISETP.NE.AND P1, PT, R8, 0x1, PT ;  /* 0x000000010800780c */ /* 0x000fe40003f25270 */
[----:B------:R-:W-:-:S04]  /*04d0*/  LOP3.LUT R0, R12, 0x1, RZ, 0xc0, !PT ;  /* 0x000000010c007812 */ /* 0x000fc800078ec0ff */
[----:B------:R-:W-:-:S07]  /*04e0*/  ISETP.NE.U32.AND P2, PT, R0, 0x1, PT ;  /* 0x000000010000780c */ /* 0x000fce0003f45070 */
[----:B------:R-:W-:Y:S06]  /*04f0*/  @!P1 BRA `(.L_x_5) ;  /* 0x0000000000289947 */ /* 0x000fec0003800000 */
[----:B0-2---:R-:W0:Y:S01]  /*0500*/  LDC.64 R4, c[0x0][0x3b0] ;  /* 0x0000ec00ff047b82 */ /* 0x005e220000000a00 */
[----:B------:R-:W-:-:S07]  /*0510*/  MOV R9, 0x3f800000 ;  /* 0x3f80000000097802 */ /* 0x000fce0000000f00 */
[----:B------:R-:W1:Y:S01]  /*0520*/  LDC.64 R6, c[0x0][0x3a8] ;  /* 0x0000ea00ff067b82 */ /* 0x000e620000000a00 */
[----:B0-----:R-:W-:-:S05]  /*0530*/  IMAD.WIDE.U32 R4, R3, 0x4, R4 ;  /* 0x0000000403047825 */ /* 0x001fca00078e0004 */
[----:B------:R3:W-:Y:S01]  /*0540*/  STG.E desc[UR36][R4.64], RZ ;  /* 0x000000ff04007986 */ /* 0x0007e2000c101924 */
[C---:B-1----:R-:W-:Y:S01]  /*0550*/  IMAD.WIDE.U32 R6, R3.reuse, 0x4, R6 ;  /* 0x0000000403067825 */ /* 0x042fe200078e0006 */
[----:B------:R-:W-:-:S04]  /*0560*/  IADD3 R3, PT, PT, R3, 0x2, RZ ;  /* 0x0000000203037810 */ /* 0x000fc80007ffe0ff */
[----:B------:R3:W-:Y:S04]  /*0570*/  STG.E desc[UR36][R6.64], R9 ;  /* 0x0000000906007986 */ /* 0x0007e8000c101924 */
[----:B------:R3:W-:Y:S04]  /*0580*/  STG.E desc[UR36][R4.64+0x4], RZ ;  /* 0x000004ff04007986 */ /* 0x0007e8000c101924 */
[----:B------:R3:W-:Y:S02]  /*0590*/  STG.E desc[UR36][R6.64+0x4], R9 ;  /* 0x0000040906007986 */ /* 0x0007e4000c101924 */
.L_x_5:
[----:B------:R-:W-:Y:S05]  /*05a0*/  @P2 BRA `(.L_x_1) ;  /* 0x00000000001c2947 */ /* 0x000fea0003800000 */
[----:B0-23--:R-:W0:Y:S01]  /*05b0*/  LDC.64 R4, c[0x0][0x3b0] ;  /* 0x0000ec00ff047b82 */ /* 0x00de220000000a00 */
[----:B------:R-:W-:-:S07]  /*05c0*/  HFMA2 R9, -RZ, RZ, 1.875, 0 ;  /* 0x3f800000ff097431 */ /* 0x000fce00000001ff */
[----:B------:R-:W1:Y:S01]  /*05d0*/  LDC.64 R6, c[0x0][0x3a8] ;  /* 0x0000ea00ff067b82 */ /* 0x000e620000000a00 */
[----:B0-----:R-:W-:-:S05]  /*05e0*/  IMAD.WIDE.U32 R4, R3, 0x4, R4 ;  /* 0x0000000403047825 */ /* 0x001fca00078e0004 */
[----:B------:R4:W-:Y:S01]  /*05f0*/  STG.E desc[UR36][R4.64], RZ ;  /* 0x000000ff04007986 */ /* 0x0009e2000c101924 */
[----:B-1----:R-:W-:-:S05]  /*0600*/  IMAD.WIDE.U32 R6, R3, 0x4, R6 ;  /* 0x0000000403067825 */ /* 0x002fca00078e0006 */
[----:B------:R4:W-:Y:S02]  /*0610*/  STG.E desc[UR36][R6.64], R9 ;  /* 0x0000000906007986 */ /* 0x0009e4000c101924 */
.L_x_1:
[----:B------:R-:W-:-:S13]  /*0620*/  ISETP.NE.AND P1, PT, R12, 0x1, PT ;  /* 0x000000010c00780c */ /* 0x000fda0003f25270 */
[----:B------:R-:W-:Y:S05]  /*0630*/  @P1 BRA `(.L_x_6) ;  /* 0x0000000000101947 */ /* 0x000fea0003800000 */
[----:B0-234-:R-:W0:Y:S02]  /*0640*/  LDC.64 R4, c[0x0][0x3c0] ;  /* 0x0000f000ff047b82 */ /* 0x01de240000000a00 */
[----:B0-----:R-:W2:Y:S02]  /*0650*/  LDG.E R3, desc[UR36][R4.64] ;  /* 0x0000002404037981 */ /* 0x001ea4000c1e1900 */
[----:B--2---:R-:W-:Y:S01]  /*0660*/  FADD R19, |R3|, -RZ ;  /* 0x800000ff03137221 */ /* 0x004fe20000000200 */
[----:B------:R-:W-:Y:S06]  /*0670*/  BRA `(.L_x_7) ;  /* 0x0000000c00e47947 */ /* 0x000fec0003800000 */
.L_x_6:
[----:B------:R-:W-:Y:S01]  /*0680*/  HFMA2 R0, -RZ, RZ, 0, 0 ;  /* 0x00000000ff007431 */ /* 0x000fe200000001ff */
[----:B------:R-:W-:Y:S01]  /*0690*/  MOV R10, 0x3f800000 ;  /* 0x3f800000000a7802 */ /* 0x000fe20000000f00 */
[----:B------:R-:W-:Y:S06]  /*06a0*/  @!P0 BRA `(.L_x_8) ;  /* 0x0000000c00908947 */ /* 0x000fec0003800000 */
[----:B------:R-:W-:Y:S02]  /*06b0*/  ISETP.GE.U32.AND P0, PT, R14, 0x3, PT ;  /* 0x000000030e00780c */ /* 0x000fe40003f06070 */
[----:B------:R-:W-:Y:S02]  /*06c0*/  LOP3.LUT R17, R12, 0x3, RZ, 0xc0, !PT ;  /* 0x000000030c117812 */ /* 0x000fe400078ec0ff */
[----:B------:R-:W-:Y:S02]  /*06d0*/  MOV R10, 0x3f800000 ;  /* 0x3f800000000a7802 */ /* 0x000fe40000000f00 */
[----:B------:R-:W-:Y:S02]  /*06e0*/  MOV R0, RZ ;  /* 0x000000ff00007202 */ /* 0x000fe40000000f00 */
[----:B------:R-:W-:-:S05]  /*06f0*/  MOV R11, RZ ;  /* 0x000000ff000b7202 */ /* 0x000fca0000000f00 */
[----:B------:R-:W-:Y:S05]  /*0700*/  @!P0 BRA `(.L_x_9) ;  /* 0x0000000800ac8947 */ /* 0x000fea0003800000 */
[----:B0-234-:R-:W0:Y:S01]  /*0710*/  LDC.64 R6, c[0x0][0x3c0] ;  /* 0x0000f000ff067b82 */ /* 0x01de220000000a00 */
[----:B------:R-:W-:Y:S01]  /*0720*/  LOP3.LUT R11, R12, 0x7ffffffc, RZ, 0xc0, !PT ;  /* 0x7ffffffc0c0b7812 */ /* 0x000fe200078ec0ff */
[----:B------:R-:W-:Y:S01]  /*0730*/  HFMA2 R10, -RZ, RZ, 1.875, 0 ;  /* 0x3f800000ff0a7431 */ /* 0x000fe200000001ff */
[----:B------:R-:W-:Y:S01]  /*0740*/  BSSY.RECONVERGENT B2, `(.L_x_9) ;  /* 0x00000a7000027945 */ /* 0x000fe20003800200 */
[----:B------:R-:W-:Y:S01]  /*0750*/  HFMA2 R12, -RZ, RZ, 0, 0 ;  /* 0x00000000ff0c7431 */ /* 0x000fe200000001ff */
[----:B------:R-:W-:-:S07]  /*0760*/  MOV R0, RZ ;  /* 0x000000ff00007202 */ /* 0x000fce0000000f00 */
.L_x_38:
[----:B0-----:R-:W-:-:S05]  /*0770*/  IMAD.WIDE.U32 R8, R12, 0x4, R6 ;  /* 0x000000040c087825 */ /* 0x001fca00078e0006 */
[----:B------:R-:W2:Y:S01]  /*0780*/  LDG.E R5, desc[UR36][R8.64] ;  /* 0x0000002408057981 */ /* 0x000ea2000c1e1900 */
[----:B------:R-:W-:Y:S01]  /*0790*/  IADD3 R12, PT, PT, R12, 0x4, RZ ;  /* 0x000000040c0c7810 */ /* 0x000fe20007ffe0ff */
[----:B------:R-:W-:Y:S03]  /*07a0*/  BSSY.RECONVERGENT B3, `(.L_x_10) ;  /* 0x0000027000037945 */ /* 0x000fe60003800200 */
[----:B------:R-:W-:Y:S02]  /*07b0*/  ISETP.NE.AND P2, PT, R12, R11, PT ;  /* 0x0000000b0c00720c */ /* 0x000fe40003f45270 */
[----:B--2---:R-:W-:-:S13]  /*07c0*/  FSETP.NEU.AND P0, PT, R5, RZ, PT ;  /* 0x000000ff0500720b */ /* 0x004fda0003f0d000 */
[----:B------:R-:W-:Y:S05]  /*07d0*/  @!P0 BRA `(.L_x_11) ;  /* 0x00000000008c8947 */ /* 0x000fea0003800000 */
[----:B------:R-:W-:-:S13]  /*07e0*/  FSETP.GEU.AND P0, PT, R0, |R5|, PT ;  /* 0x400000050000720b */ /* 0x000fda0003f0e000 */
[----:B------:R-:W-:Y:S05]  /*07f0*/  @P0 BRA `(.L_x_12) ;  /* 0x0000000000480947 */ /* 0x000fea0003800000 */
[----:B------:R-:W0:Y:S01]  /*0800*/  MUFU.RCP R4, |R5| ;  /* 0x4000000500047308 */ /* 0x000e220000001000 */
[----:B------:R-:W-:Y:S07]  /*0810*/  BSSY.RECONVERGENT B4, `(.L_x_13) ;  /* 0x000000c000047945 */ /* 0x000fee0003800200 */
[----:B------:R-:W1:Y:S01]  /*0820*/  FCHK P0, R0, |R5| ;  /* 0x4000000500007302 */ /* 0x000e620000000000 */
[----:B0-----:R-:W-:-:S04]  /*0830*/  FFMA R3, -|R5|, R4, 1 ;  /* 0x3f80000005037423 */ /* 0x001fc80000000304 */
[----:B------:R-:W-:-:S04]  /*0840*/  FFMA R3, R4, R3, R4 ;  /* 0x0000000304037223 */ /* 0x000fc80000000004 */
[----:B------:R-:W-:-:S04]  /*0850*/  FFMA R4, R0, R3, RZ ;  /* 0x0000000300047223 */ /* 0x000fc800000000ff */
[----:B------:R-:W-:-:S04]  /*0860*/  FFMA R13, -|R5|, R4, R0 ;  /* 0x00000004050d7223 */ /* 0x000fc80000000300 */
[----:B------:R-:W-:Y:S01]  /*0870*/  FFMA R3, R3, R13, R4 ;  /* 0x0000000d03037223 */ /* 0x000fe20000000004 */
[----:B-1----:R-:W-:Y:S06]  /*0880*/  @!P0 BRA `(.L_x_14) ;  /* 0x0000000000108947 */ /* 0x002fec0003800000 */
[----:B------:R-:W-:Y:S01]  /*0890*/  MOV R3, R0 ;  /* 0x0000000000037202 */ /* 0x000fe20000000f00 */
[----:B------:R-:W-:Y:S01]  /*08a0*/  FADD R4, |R5|, -RZ ;  /* 0x800000ff05047221 */ /* 0x000fe20000000200 */
[----:B------:R-:W-:-:S07]  /*08b0*/  MOV R14, 0x8d0 ;  /* 0x000008d0000e7802 */ /* 0x000fce0000000f00 */
[----:B------:R-:W-:Y:S05]  /*08c0*/  CALL.REL.NOINC `($__internal_1_$__cuda_sm3x_div_rn_noftz_f32_slowpath) ;  /* 0x000000e000807944 */ /* 0x000fea0003c00000 */
.L_x_14:
[----:B------:R-:W-:Y:S05]  /*08d0*/  BSYNC.RECONVERGENT B4 ;  /* 0x0000000000047941 */ /* 0x000fea0003800200 */
.L_x_13:
[----:B------:R-:W-:Y:S01]  /*08e0*/  FMUL R10, R10, R3 ;  /* 0x000000030a0a7220 */ /* 0x000fe20000400000 */
[----:B------:R-:W-:-:S03]  /*08f0*/  FADD R0, |R5|, -RZ ;  /* 0x800000ff05007221 */ /* 0x000fc60000000200 */
[----:B------:R-:W-:Y:S01]  /*0900*/  FFMA R10, R10, R3, 1 ;  /* 0x3f8000000a0a7423 */ /* 0x000fe20000000003 */
[----:B------:R-:W-:Y:S06]  /*0910*/  BRA `(.L_x_11) ;  /* 0x00000000003c7947 */ /* 0x000fec0003800000 */
.L_x_12:
[----:B------:R-:W0:Y:S01]  /*0920*/  MUFU.RCP R3, R0 ;  /* 0x0000000000037308 */ /* 0x000e220000001000 */
[----:B------:R-:W-:Y:S07]  /*0930*/  BSSY.RECONVERGENT B4, `(.L_x_15) ;  /* 0x000000c000047945 */ /* 0x000fee0003800200 */
[----:B------:R-:W1:Y:S01]  /*0940*/  FCHK P0, |R5|, R0 ;  /* 0x0000000005007302 */ /* 0x000e620000000200 */
[----:B0-----:R-:W-:-:S04]  /*0950*/  FFMA R4, -R0, R3, 1 ;  /* 0x3f80000000047423 */ /* 0x001fc80000000103 */
[----:B------:R-:W-:-:S04]  /*0960*/  FFMA R4, R3, R4, R3 ;  /* 0x0000000403047223 */ /* 0x000fc80000000003 */
[----:B------:R-:W-:-:S04]  /*0970*/  FFMA R3, |R5|, R4, RZ ;  /* 0x0000000405037223 */ /* 0x000fc800000002ff */
[----:B------:R-:W-:-:S04]  /*0980*/  FFMA R13, -R0, R3, |R5| ;  /* 0x00000003000d7223 */ /* 0x000fc80000000505 */
[----:B------:R-:W-:Y:S01]  /*0990*/  FFMA R3, R4, R13, R3 ;  /* 0x0000000d04037223 */ /* 0x000fe20000000003 */
[----:B-1----:R-:W-:Y:S06]  /*09a0*/  @!P0 BRA `(.L_x_16) ;  /* 0x0000000000108947 */ /* 0x002fec0003800000 */
[----:B------:R-:W-:Y:S01]  /*09b0*/  FADD R3, |R5|, -RZ ;  /* 0x800000ff05037221 */ /* 0x000fe20000000200 */
[----:B------:R-:W-:Y:S02]  /*09c0*/  MOV R4, R0 ;  /* 0x0000000000047202 */ /* 0x000fe40000000f00 */
[----:B------:R-:W-:-:S07]  /*09d0*/  MOV R14, 0x9f0 ;  /* 0x000009f0000e7802 */ /* 0x000fce0000000f00 */
[----:B------:R-:W-:Y:S05]  /*09e0*/  CALL.REL.NOINC `($__internal_1_$__cuda_sm3x_div_rn_noftz_f32_slowpath) ;  /* 0x000000e000387944 */ /* 0x000fea0003c00000 */
.L_x_16:
[----:B------:R-:W-:Y:S05]  /*09f0*/  BSYNC.RECONVERGENT B4 ;  /* 0x0000000000047941 */ /* 0x000fea0003800200 */
.L_x_15:
[----:B------:R-:W-:-:S07]  /*0a00*/  FFMA R10, R3, R3, R10 ;  /* 0x00000003030a7223 */ /* 0x000fce000000000a */
.L_x_11:
[----:B------:R-:W-:Y:S05]  /*0a10*/  BSYNC.RECONVERGENT B3 ;  /* 0x0000000000037941 */ /* 0x000fea0003800200 */
.L_x_10:
[----:B------:R-:W2:Y:S01]  /*0a20*/  LDG.E R13, desc[UR36][R8.64+0x4] ;  /* 0x00000424080d7981 */ /* 0x000ea2000c1e1900 */
[----:B------:R-:W-:Y:S01]  /*0a30*/  BSSY.RECONVERGENT B3, `(.L_x_17) ;  /* 0x0000026000037945 */ /* 0x000fe20003800200 */
[----:B--2---:R-:W-:-:S13]  /*0a40*/  FSETP.NEU.AND P0, PT, R13, RZ, PT ;  /* 0x000000ff0d00720b */ /* 0x004fda0003f0d000 */
[----:B------:R-:W-:Y:S05]  /*0a50*/  @!P0 BRA `(.L_x_18) ;  /* 0x00000000008c8947 */ /* 0x000fea0003800000 */
[----:B------:R-:W-:-:S13]  /*0a60*/  FSETP.GEU.AND P0, PT, R0, |R13|, PT ;  /* 0x4000000d0000720b */ /* 0x000fda0003f0e000 */
[----:B------:R-:W-:Y:S05]  /*0a70*/  @!P0 BRA `(.L_x_19) ;  /* 0x0000000000408947 */ /* 0x000fea0003800000 */
[----:B------:R-:W0:Y:S01]  /*0a80*/  MUFU.RCP R3, R0 ;  /* 0x0000000000037308 */ /* 0x000e220000001000 */
[----:B------:R-:W-:Y:S07]  /*0a90*/  BSSY.RECONVERGENT B4, `(.L_x_20) ;  /* 0x000000c000047945 */ /* 0x000fee0003800200 */
[----:B------:R-:W1:Y:S01]  /*0aa0*/  FCHK P0, |R13|, R0 ;  /* 0x000000000d007302 */ /* 0x000e620000000200 */
[----:B0-----:R-:W-:-:S04]  /*0ab0*/  FFMA R4, -R0, R3, 1 ;  /* 0x3f80000000047423 */ /* 0x001fc80000000103 */
[----:B------:R-:W-:-:S04]  /*0ac0*/  FFMA R3, R3, R4, R3 ;  /* 0x0000000403037223 */ /* 0x000fc80000000003 */
[----:B------:R-:W-:-:S04]  /*0ad0*/  FFMA R4, R3, |R13|, RZ ;  /* 0x4000000d03047223 */ /* 0x000fc800000000ff */
[----:B------:R-:W-:-:S04]  /*0ae0*/  FFMA R5, -R0, R4, |R13| ;  /* 0x0000000400057223 */ /* 0x000fc8000000050d */
[----:B------:R-:W-:Y:S01]  /*0af0*/  FFMA R3, R3, R5, R4 ;  /* 0x0000000503037223 */ /* 0x000fe20000000004 */
[----:B-1----:R-:W-:Y:S06]  /*0b00*/  @!P0 BRA `(.L_x_21) ;  /* 0x0000000000108947 */ /* 0x002fec0003800000 */
[----:B------:R-:W-:Y:S01]  /*0b10*/  FADD R3, |R13|, -RZ ;  /* 0x800000ff0d037221 */ /* 0x000fe20000000200 */
[----:B------:R-:W-:Y:S02]  /*0b20*/  MOV R4, R0 ;  /* 0x0000000000047202 */ /* 0x000fe40000000f00 */
[----:B------:R-:W-:-:S07]  /*0b30*/  MOV R14, 0xb50 ;  /* 0x00000b50000e7802 */ /* 0x000fce0000000f00 */
[----:B------:R-:W-:Y:S05]  /*0b40*/  CALL.REL.NOINC `($__internal_1_$__cuda_sm3x_div_rn_noftz_f32_slowpath) ;  /* 0x000000dc00e07944 */ /* 0x000fea0003c00000 */
.L_x_21:
[----:B------:R-:W-:Y:S05]  /*0b50*/  BSYNC.RECONVERGENT B4 ;  /* 0x0000000000047941 */ /* 0x000fea0003800200 */
.L_x_20:
[----:B------:R-:W-:Y:S01]  /*0b60*/  FFMA R10, R3, R3, R10 ;  /* 0x00000003030a7223 */ /* 0x000fe2000000000a */
[----:B------:R-:W-:Y:S06]  /*0b70*/  BRA `(.L_x_18) ;  /* 0x0000000000447947 */ /* 0x000fec0003800000 */
.L_x_19:
        /* <DEDUP_REMOVED lines=13> */
.L_x_23:
[----:B------:R-:W-:Y:S05]  /*0c50*/  BSYNC.RECONVERGENT B4 ;  /* 0x0000000000047941 */ /* 0x000fea0003800200 */
.L_x_22:
[----:B------:R-:W-:Y:S01]  /*0c60*/  FMUL R10, R10, R3 ;  /* 0x000000030a0a7220 */ /* 0x000fe20000400000 */
[----:B------:R-:W-:-:S03]  /*0c70*/  FADD R0, |R13|, -RZ ;  /* 0x800000ff0d007221 */ /* 0x000fc60000000200 */
[----:B------:R-:W-:-:S07]  /*0c80*/  FFMA R10, R10, R3, 1 ;  /* 0x3f8000000a0a7423 */ /* 0x000fce0000000003 */
.L_x_18:
[----:B------:R-:W-:Y:S05]  /*0c90*/  BSYNC.RECONVERGENT B3 ;  /* 0x0000000000037941 */ /* 0x000fea0003800200 */
.L_x_17:
        /* <DEDUP_REMOVED lines=19> */
.L_x_28:
[----:B------:R-:W-:Y:S05]  /*0dd0*/  BSYNC.RECONVERGENT B4 ;  /* 0x0000000000047941 */ /* 0x000fea0003800200 */
.L_x_27:
[----:B------:R-:W-:Y:S01]  /*0de0*/  FFMA R10, R3, R3, R10 ;  /* 0x00000003030a7223 */ /* 0x000fe2000000000a */
[----:B------:R-:W-:Y:S06]  /*0df0*/  BRA `(.L_x_25) ;  /* 0x0000000000447947 */ /* 0x000fec0003800000 */
.L_x_26:
        /* <DEDUP_REMOVED lines=13> */
.L_x_30:
[----:B------:R-:W-:Y:S05]  /*0ed0*/  BSYNC.RECONVERGENT B4 ;  /* 0x0000000000047941 */ /* 0x000fea0003800200 */
.L_x_29:
[----:B------:R-:W-:Y:S01]  /*0ee0*/  FMUL R10, R10, R3 ;  /* 0x000000030a0a7220 */ /* 0x000fe20000400000 */
[----:B------:R-:W-:-:S03]  /*0ef0*/  FADD R0, |R13|, -RZ ;  /* 0x800000ff0d007221 */ /* 0x000fc60000000200 */
[----:B------:R-:W-:-:S07]  /*0f00*/  FFMA R10, R10, R3, 1 ;  /* 0x3f8000000a0a7423 */ /* 0x000fce0000000003 */
.L_x_25:
[----:B------:R-:W-:Y:S05]  /*0f10*/  BSYNC.RECONVERGENT B3 ;  /* 0x0000000000037941 */ /* 0x000fea0003800200 */
.L_x_24:
        /* <DEDUP_REMOVED lines=19> */
.L_x_35:
[----:B------:R-:W-:Y:S05]  /*1050*/  BSYNC.RECONVERGENT B4 ;  /* 0x0000000000047941 */ /* 0x000fea0003800200 */
.L_x_34:
[----:B------:R-:W-:Y:S01]  /*1060*/  FFMA R10, R3, R3, R10 ;  /* 0x00000003030a7223 */ /* 0x000fe2000000000a */
[----:B------:R-:W-:Y:S06]  /*1070*/  BRA `(.L_x_32) ;  /* 0x0000000000447947 */ /* 0x000fec0003800000 */
.L_x_33:
        /* <DEDUP_REMOVED lines=13> */
.L_x_37:
[----:B------:R-:W-:Y:S05]  /*1150*/  BSYNC.RECONVERGENT B4 ;  /* 0x0000000000047941 */ /* 0x000fea0003800200 */
.L_x_36:
[----:B------:R-:W-:Y:S01]  /*1160*/  FMUL R10, R10, R3 ;  /* 0x000000030a0a7220 */ /* 0x000fe20000400000 */
[----:B------:R-:W-:-:S03]  /*1170*/  FADD R0, |R9|, -RZ ;  /* 0x800000ff09007221 */ /* 0x000fc60000000200 */
[----:B------:R-:W-:-:S07]  /*1180*/  FFMA R10, R10, R3, 1 ;  /* 0x3f8000000a0a7423 */ /* 0x000fce0000000003 */
.L_x_32:
[----:B------:R-:W-:Y:S05]  /*1190*/  BSYNC.RECONVERGENT B3 ;  /* 0x0000000000037941 */ /* 0x000fea0003800200 */
.L_x_31:
[----:B------:R-:W-:Y:S05]  /*11a0*/  @P2 BRA `(.L_x_38) ;  /* 0xfffffff400702947 */ /* 0x000fea000383ffff */
[----:B------:R-:W-:Y:S05]  /*11b0*/  BSYNC.RECONVERGENT B2 ;  /* 0x0000000000027941 */ /* 0x000fea0003800200 */
.L_x_9:
[----:B------:R-:W-:Y:S01]  /*11c0*/  ISETP.NE.AND P0, PT, R17, RZ, PT ;  /* 0x000000ff1100720c */ /* 0x000fe20003f05270 */
[----:B------:R-:W-:-:S12]  /*11d0*/  BSSY.RECONVERGENT B2, `(.L_x_8) ;  /* 0x0000031000027945 */ /* 0x000fd80003800200 */
[----:B------:R-:W-:Y:S05]  /*11e0*/  @!P0 BRA `(.L_x_39) ;  /* 0x0000000000bc8947 */ /* 0x000fea0003800000 */
[----:B0-234-:R-:W0:Y:S01]  /*11f0*/  LDC.64 R6, c[0x0][0x3c0] ;  /* 0x0000f000ff067b82 */ /* 0x01de220000000a00 */
[----:B------:R-:W-:-:S07]  /*1200*/  HFMA2 R8, -RZ, RZ, 0, 0 ;  /* 0x00000000ff087431 */ /* 0x000fce00000001ff */
.L_x_47:
        /* <DEDUP_REMOVED lines=22> */
.L_x_44:
[----:B------:R-:W-:Y:S05]  /*1370*/  BSYNC.RECONVERGENT B4 ;  /* 0x0000000000047941 */ /* 0x000fea0003800200 */
.L_x_43:
[----:B------:R-:W-:Y:S01]  /*1380*/  FFMA R10, R3, R3, R10 ;  /* 0x00000003030a7223 */ /* 0x000fe2000000000a */
[----:B------:R-:W-:Y:S06]  /*1390*/  BRA `(.L_x_41) ;  /* 0x0000000000447947 */ /* 0x000fec0003800000 */
.L_x_42:
        /* <DEDUP_REMOVED lines=13> */
.L_x_46:
[----:B------:R-:W-:Y:S05]  /*1470*/  BSYNC.RECONVERGENT B4 ;  /* 0x0000000000047941 */ /* 0x000fea0003800200 */
.L_x_45:
[----:B------:R-:W-:Y:S01]  /*1480*/  FMUL R10, R10, R3 ;  /* 0x000000030a0a7220 */ /* 0x000fe20000400000 */
[----:B------:R-:W-:-:S03]  /*1490*/  FADD R0, |R9|, -RZ ;  /* 0x800000ff09007221 */ /* 0x000fc60000000200 */
[----:B------:R-:W-:-:S07]  /*14a0*/  FFMA R10, R10, R3, 1 ;  /* 0x3f8000000a0a7423 */ /* 0x000fce0000000003 */
.L_x_41:
[----:B------:R-:W-:Y:S05]  /*14b0*/  BSYNC.RECONVERGENT B3 ;  /* 0x0000000000037941 */ /* 0x000fea0003800200 */
.L_x_40:
[----:B------:R-:W-:Y:S01]  /*14c0*/  IADD3 R11, PT, PT, R11, 0x1, RZ ;  /* 0x000000010b0b7810 */ /* 0x000fe20007ffe0ff */
[----:B------:R-:W-:Y:S06]  /*14d0*/  @P2 BRA `(.L_x_47) ;  /* 0xfffffffc004c2947 */ /* 0x000fec000383ffff */
.L_x_39:
[----:B------:R-:W-:Y:S05]  /*14e0*/  BSYNC.RECONVERGENT B2 ;  /* 0x0000000000027941 */ /* 0x000fea0003800200 */
.L_x_8:
[----:B0-234-:R-:W-:Y:S01]  /*14f0*/  IADD3 R4, PT, PT, R10, -0xd000000, RZ ;  /* 0xf30000000a047810 */ /* 0x01dfe20007ffe0ff */
[----:B------:R0:W1:Y:S01]  /*1500*/  MUFU.RSQ R3, R10 ;  /* 0x0000000a00037308 */ /* 0x0000620000001400 */
[----:B------:R-:W-:Y:S02]  /*1510*/  BSSY.RECONVERGENT B0, `(.L_x_48) ;  /* 0x000000c000007945 */ /* 0x000fe40003800200 */
[----:B------:R-:W-:-:S13]  /*1520*/  ISETP.GT.U32.AND P0, PT, R4, 0x727fffff, PT ;  /* 0x727fffff0400780c */ /* 0x000fda0003f04070 */
[----:B0-----:R-:W-:Y:S05]  /*1530*/  @!P0 BRA `(.L_x_49) ;  /* 0x0000000000148947 */ /* 0x001fea0003800000 */
[----:B-1----:R-:W-:Y:S02]  /*1540*/  MOV R3, R10 ;  /* 0x0000000a00037202 */ /* 0x002fe40000000f00 */
[----:B------:R-:W-:-:S07]  /*1550*/  MOV R14, 0x1570 ;  /* 0x00001570000e7802 */ /* 0x000fce0000000f00 */
[----:B------:R-:W-:Y:S05]  /*1560*/  CALL.REL.NOINC `($__internal_0_$__cuda_sm20_sqrt_rn_f32_slowpath) ;  /* 0x000000d000fc7944 */ /* 0x000fea0003c00000 */
[----:B------:R-:W-:Y:S01]  /*1570*/  MOV R19, R3 ;  /* 0x0000000300137202 */ /* 0x000fe20000000f00 */
[----:B------:R-:W-:Y:S06]  /*1580*/  BRA `(.L_x_50) ;  /* 0x0000000000107947 */ /* 0x000fec0003800000 */
.L_x_49:
[C---:B-1----:R-:W-:Y:S01]  /*1590*/  FMUL.FTZ R19, R3.reuse, R10 ;  /* 0x0000000a03137220 */ /* 0x042fe20000410000 */
[----:B------:R-:W-:-:S03]  /*15a0*/  FMUL.FTZ R3, R3, 0.5 ;  /* 0x3f00000003037820 */ /* 0x000fc60000410000 */
[----:B------:R-:W-:-:S04]  /*15b0*/  FFMA R10, -R19, R19, R10 ;  /* 0x00000013130a7223 */ /* 0x000fc8000000010a */
[----:B------:R-:W-:-:S07]  /*15c0*/  FFMA R19, R10, R3, R19 ;  /* 0x000000030a137223 */ /* 0x000fce0000000013 */
.L_x_50:
[----:B------:R-:W-:Y:S05]  /*15d0*/  BSYNC.RECONVERGENT B0 ;  /* 0x0000000000007941 */ /* 0x000fea0003800200 */
.L_x_48:
[----:B------:R-:W0:Y:S02]  /*15e0*/  LDC.64 R4, c[0x0][0x3c0] ;  /* 0x0000f000ff047b82 */ /* 0x000e240000000a00 */
[----:B0-----:R0:W5:Y:S01]  /*15f0*/  LDG.E R3, desc[UR36][R4.64] ;  /* 0x0000002404037981 */ /* 0x001162000c1e1900 */
[----:B------:R-:W-:-:S07]  /*1600*/  FMUL R19, R19, R0 ;  /* 0x0000000013137220 */ /* 0x000fce0000400000 */
.L_x_7:
[----:B-----5:R-:W1:Y:S01]  /*1610*/  F2F.F64.F32 R8, R3 ;  /* 0x0000000300087310 */ /* 0x020e620000201800 */
[----:B------:R-:W2:Y:S01]  /*1620*/  LDC R17, c[0x0][0x380] ;  /* 0x0000e000ff117b82 */ /* 0x000ea20000000800 */
[----:B------:R-:W0:Y:S01]  /*1630*/  LDCU.64 UR4, c[0x4][0x10] ;  /* 0x01000200ff0477ac */ /* 0x000e220008000a00 */
[----:B------:R-:W-:Y:S02]  /*1640*/  MOV R0, 0x0 ;  /* 0x0000000000007802 */ /* 0x000fe40000000f00 */
[----:B------:R-:W-:Y:S02]  /*1650*/  MOV R6, R16 ;  /* 0x0000001000067202 */ /* 0x000fe40000000f00 */
[----:B------:R-:W-:Y:S02]  /*1660*/  MOV R7, R2 ;  /* 0x0000000200077202 */ /* 0x000fe40000000f00 */
[----:B------:R3:W4:Y:S01]  /*1670*/  LDC.64 R10, c[0x4][R0] ;  /* 0x01000000000a7b82 */ /* 0x0007220000000a00 */
[----:B-1----:R1:W-:Y:S01]  /*1680*/  STL.64 [R1], R8 ;  /* 0x0000000801007387 */ /* 0x0023e20000100a00 */
[----:B0-----:R-:W-:-:S02]  /*1690*/  MOV R4, UR4 ;  /* 0x0000000400047c02 */ /* 0x001fc40008000f00 */
[----:B------:R-:W-:Y:S02]  /*16a0*/  MOV R5, UR5 ;  /* 0x0000000500057c02 */ /* 0x000fe40008000f00 */
[----:B--2---:R-:W-:-:S04]  /*16b0*/  ISETP.GE.AND P0, PT, R17, 0x1, PT ;  /* 0x000000011100780c */ /* 0x004fc80003f06270 */
[----:B-1-3--:R-:W-:-:S09]  /*16c0*/  P2R R0, PR, RZ, 0x1 ;  /* 0x00000001ff007803 */ /* 0x00afd20000000000 */
[----:B------:R-:W-:-:S07]  /*16d0*/  LEPC R20, `(.L_x_51) ;  /* 0x000000001014794e */ /* 0x000fce0000000000 */
[----:B----4-:R-:W-:Y:S05]  /*16e0*/  CALL.ABS.NOINC R10 ;  /* 0x000000000a007343 */ /* 0x010fea0003c00000 */
.L_x_51:
[----:B------:R-:W-:-:S13]  /*16f0*/  ISETP.GE.AND P6, PT, R17, 0x1, PT ;  /* 0x000000011100780c */ /* 0x000fda0003fc6270 */
[----:B------:R-:W-:Y:S05]  /*1700*/  @!P6 BRA `(.L_x_52) ;  /* 0x0000000c0080e947 */ /* 0x000fea0003800000 */
[----:B------:R-:W-:Y:S01]  /*1710*/  HFMA2 R3, -RZ, RZ, 0, 0 ;  /* 0x00000000ff037431 */ /* 0x000fe200000001ff */
[----:B------:R-:W-:Y:S06]  /*1720*/  BSSY.RECONVERGENT B0, `(.L_x_53) ;  /* 0x0000021000007945 */ /* 0x000fec0003800200 */
.L_x_57:
[----:B------:R-:W0:Y:S01]  /*1730*/  LDC.64 R6, c[0x0][0x3c0] ;  /* 0x0000f000ff067b82 */ /* 0x000e220000000a00 */
[----:B------:R-:W1:Y:S07]  /*1740*/  LDCU UR4, c[0x0][0x380] ;  /* 0x00007000ff0477ac */ /* 0x000e6e0008000800 */
[----:B------:R-:W2:Y:S08]  /*1750*/  LDC.64 R4, c[0x0][0x3a0] ;  /* 0x0000e800ff047b82 */ /* 0x000eb00000000a00 */
[----:B------:R-:W3:Y:S01]  /*1760*/  LDC R17, c[0x0][0x388] ;  /* 0x0000e200ff117b82 */ /* 0x000ee20000000800 */
[----:B0-----:R-:W-:-:S05]  /*1770*/  IMAD.WIDE.U32 R6, R3, 0x4, R6 ;  /* 0x0000000403067825 */ /* 0x001fca00078e0006 */
[----:B------:R0:W-:Y:S01]  /*1780*/  STG.E desc[UR36][R6.64], RZ ;  /* 0x000000ff06007986 */ /* 0x0001e2000c101924 */
[----:B--2---:R-:W-:-:S05]  /*1790*/  IMAD.WIDE.U32 R8, R3, 0x4, R4 ;  /* 0x0000000403087825 */ /* 0x004fca00078e0004 */
[----:B------:R-:W3:Y:S04]  /*17a0*/  LDG.E R4, desc[UR36][R8.64+0x4] ;  /* 0x0000042408047981 */ /* 0x000ee8000c1e1900 */
[----:B------:R-:W2:Y:S01]  /*17b0*/  LDG.E R0, desc[UR36][R8.64] ;  /* 0x0000002408007981 */ /* 0x000ea2000c1e1900 */
[----:B------:R-:W-:Y:S01]  /*17c0*/  BSSY.RECONVERGENT B1, `(.L_x_54) ;  /* 0x0000015000017945 */ /* 0x000fe20003800200 */
[----:B---3--:R-:W-:-:S04]  /*17d0*/  VIMNMX R5, PT, PT, R4, R17, PT ;  /* 0x0000001104057248 */ /* 0x008fc80003fe0100 */
[----:B--2---:R-:W-:Y:S02]  /*17e0*/  ISETP.GT.AND P0, PT, R5, R0, PT ;  /* 0x000000000500720c */ /* 0x004fe40003f04270 */
[----:B------:R-:W-:Y:S02]  /*17f0*/  MOV R5, R3 ;  /* 0x0000000300057202 */ /* 0x000fe40000000f00 */
[----:B------:R-:W-:-:S04]  /*1800*/  IADD3 R3, PT, PT, R3, 0x1, RZ ;  /* 0x0000000103037810 */ /* 0x000fc80007ffe0ff */
[----:B-1----:R-:W-:-:S05]  /*1810*/  ISETP.NE.AND P1, PT, R3, UR4, PT ;  /* 0x0000000403007c0c */ /* 0x002fca000bf25270 */
[----:B0-----:R-:W-:Y:S08]  /*1820*/  @!P0 BRA `(.L_x_55) ;  /* 0x0000000000388947 */ /* 0x001ff00003800000 */
[----:B------:R-:W0:Y:S01]  /*1830*/  LDC.64 R10, c[0x0][0x3b0] ;  /* 0x0000ec00ff0a7b82 */ /* 0x000e220000000a00 */
[----:B------:R-:W-:Y:S01]  /*1840*/  MOV R13, RZ ;  /* 0x000000ff000d7202 */ /* 0x000fe20000000f00 */
[----:B0-----:R-:W-:-:S07]  /*1850*/  IMAD.WIDE.U32 R10, R5, 0x4, R10 ;  /* 0x00000004050a7825 */ /* 0x001fce00078e000a */
.L_x_56:
[----:B------:R-:W0:Y:S01]  /*1860*/  LDC.64 R4, c[0x0][0x390] ;  /* 0x0000e400ff047b82 */ /* 0x000e220000000a00 */
[----:B------:R-:W2:Y:S01]  /*1870*/  LDG.E R12, desc[UR36][R10.64] ;  /* 0x000000240a0c7981 */ /* 0x000ea2000c1e1900 */
[----:B0-----:R-:W-:-:S06]  /*1880*/  IMAD.WIDE R4, R0, 0x4, R4 ;  /* 0x0000000400047825 */ /* 0x001fcc00078e0204 */
[----:B------:R-:W2:Y:S02]  /*1890*/  LDG.E R4, desc[UR36][R4.64] ;  /* 0x0000002404047981 */ /* 0x000ea4000c1e1900 */
[----:B--2---:R-:W-:-:S05]  /*18a0*/  FFMA R13, R4, R12, R13 ;  /* 0x0000000c040d7223 */ /* 0x004fca000000000d */
[----:B------:R0:W-:Y:S04]  /*18b0*/  STG.E desc[UR36][R6.64], R13 ;  /* 0x0000000d06007986 */ /* 0x0001e8000c101924 */
[----:B------:R-:W2:Y:S01]  /*18c0*/  LDG.E R12, desc[UR36][R8.64+0x4] ;  /* 0x00000424080c7981 */ /* 0x000ea2000c1e1900 */
[----:B------:R-:W-:Y:S02]  /*18d0*/  IADD3 R0, PT, PT, R0, 0x1, RZ ;  /* 0x0000000100007810 */ /* 0x000fe40007ffe0ff */
[----:B--2---:R-:W-:-:S04]  /*18e0*/  VIMNMX R15, PT, PT, R12, R17, PT ;  /* 0x000000110c0f7248 */ /* 0x004fc80003fe0100 */
[----:B------:R-:W-:-:S13]  /*18f0*/  ISETP.GT.AND P0, PT, R15, R0, PT ;  /* 0x000000000f00720c */ /* 0x000fda0003f04270 */
[----:B0-----:R-:W-:Y:S05]  /*1900*/  @P0 BRA `(.L_x_56) ;  /* 0xfffffffc00d40947 */ /* 0x001fea000383ffff */
.L_x_55:
[----:B------:R-:W-:Y:S05]  /*1910*/  BSYNC.RECONVERGENT B1 ;  /* 0x0000000000017941 */ /* 0x000fea0003800200 */
.L_x_54:
[----:B------:R-:W-:Y:S05]  /*1920*/  @P1 BRA `(.L_x_57) ;  /* 0xfffffffc00801947 */ /* 0x000fea000383ffff */
[----:B------:R-:W-:Y:S05]  /*1930*/  BSYNC.RECONVERGENT B0 ;  /* 0x0000000000007941 */ /* 0x000fea0003800200 */
.L_x_53:
[----:B------:R-:W0:Y:S01]  /*1940*/  LDC.64 R10, c[0x0][0x3c0] ;  /* 0x0000f000ff0a7b82 */ /* 0x000e220000000a00 */
[----:B------:R-:W-:Y:S01]  /*1950*/  MOV R3, 0x0 ;  /* 0x0000000000037802 */ /* 0x000fe20000000f00 */
[----:B------:R-:W1:Y:S01]  /*1960*/  LDCU.64 UR4, c[0x4][0x18] ;  /* 0x01000300ff0477ac */ /* 0x000e620008000a00 */
[----:B0-----:R-:W2:Y:S05]  /*1970*/  LDG.E R0, desc[UR36][R10.64] ;  /* 0x000000240a007981 */ /* 0x001eaa000c1e1900 */
[----:B------:R0:W3:Y:S01]  /*1980*/  LDC.64 R12, c[0x4][R3] ;  /* 0x01000000030c7b82 */ /* 0x0000e20000000a00 */
[----:B-1----:R-:W-:Y:S02]  /*1990*/  MOV R4, UR4 ;  /* 0x0000000400047c02 */ /* 0x002fe40008000f00 */
[----:B------:R-:W-:-:S02]  /*19a0*/  MOV R5, UR5 ;  /* 0x0000000500057c02 */ /* 0x000fc40008000f00 */
[----:B------:R-:W-:Y:S02]  /*19b0*/  MOV R6, R16 ;  /* 0x0000001000067202 */ /* 0x000fe40000000f00 */
[----:B------:R-:W-:Y:S01]  /*19c0*/  MOV R7, R2 ;  /* 0x0000000200077202 */ /* 0x000fe20000000f00 */
[----:B--2---:R-:W1:Y:S02]  /*19d0*/  F2F.F64.F32 R8, R0 ;  /* 0x0000000000087310 */ /* 0x004e640000201800 */
[----:B-1-3--:R0:W-:Y:S04]  /*19e0*/  STL.64 [R1], R8 ;  /* 0x0000000801007387 */ /* 0x00a1e80000100a00 */
[----:B------:R-:W-:-:S07]  /*19f0*/  LEPC R20, `(.L_x_58) ;  /* 0x000000001014794e */ /* 0x000fce0000000000 */
[----:B0-----:R-:W-:Y:S05]  /*1a00*/  CALL.ABS.NOINC R12 ;  /* 0x000000000c007343 */ /* 0x001fea0003c00000 */
.L_x_58:
[----:B------:R-:W0:Y:S01]  /*1a10*/  LDC R8, c[0x0][0x380] ;  /* 0x0000e000ff087b82 */ /* 0x000e220000000800 */
[----:B------:R-:W-:Y:S01]  /*1a20*/  HFMA2 R3, -RZ, RZ, 0, 0 ;  /* 0x00000000ff037431 */ /* 0x000fe200000001ff */
[C---:B0-----:R-:W-:Y:S02]  /*1a30*/  IADD3 R0, PT, PT, R8.reuse, -0x1, RZ ;  /* 0xffffffff08007810 */ /* 0x041fe40007ffe0ff */
[----:B------:R-:W-:Y:S02]  /*1a40*/  LOP3.LUT R10, R8, 0xf, RZ, 0xc0, !PT ;  /* 0x0000000f080a7812 */ /* 0x000fe400078ec0ff */
[----:B------:R-:W-:Y:S02]  /*1a50*/  ISETP.GE.U32.AND P0, PT, R0, 0xf, PT ;  /* 0x0000000f0000780c */ /* 0x000fe40003f06070 */
[----:B------:R-:W-:-:S11]  /*1a60*/  ISETP.NE.AND P1, PT, R10, RZ, PT ;  /* 0x000000ff0a00720c */ /* 0x000fd60003f25270 */
[----:B------:R-:W-:Y:S05]  /*1a70*/  @!P0 BRA `(.L_x_59) ;  /* 0x00000004002c8947 */ /* 0x000fea0003800000 */
[----:B------:R-:W-:Y:S01]  /*1a80*/  BSSY.RECONVERGENT B0, `(.L_x_59) ;  /* 0x000004a000007945 */ /* 0x000fe20003800200 */
[----:B------:R-:W-:Y:S02]  /*1a90*/  LOP3.LUT R3, R8, 0x7ffffff0, RZ, 0xc0, !PT ;  /* 0x7ffffff008037812 */ /* 0x000fe400078ec0ff */
[----:B------:R-:W-:-:S07]  /*1aa0*/  MOV R9, RZ ;  /* 0x000000ff00097202 */ /* 0x000fce0000000f00 */
.L_x_60:
[----:B0-----:R-:W0:Y:S08]  /*1ab0*/  LDC.64 R4, c[0x0][0x3a8] ;  /* 0x0000ea00ff047b82 */ /* 0x001e300000000a00 */
[----:B------:R-:W1:Y:S01]  /*1ac0*/  LDC.64 R6, c[0x0][0x3c0] ;  /* 0x0000f000ff067b82 */ /* 0x000e620000000a00 */
[----:B0-----:R-:W-:-:S05]  /*1ad0*/  IMAD.WIDE.U32 R4, R9, 0x4, R4 ;  /* 0x0000000409047825 */ /* 0x001fca00078e0004 */
[----:B------:R-:W2:Y:S01]  /*1ae0*/  LDG.E R0, desc[UR36][R4.64] ;  /* 0x0000002404007981 */ /* 0x000ea2000c1e1900 */
[----:B-1----:R-:W-:-:S05]  /*1af0*/  IMAD.WIDE.U32 R6, R9, 0x4, R6 ;  /* 0x0000000409067825 */ /* 0x002fca00078e0006 */
[----:B------:R-:W2:Y:S04]  /*1b00*/  LDG.E R11, desc[UR36][R6.64] ;  /* 0x00000024060b7981 */ /* 0x000ea8000c1e1900 */
[----:B------:R-:W3:Y:S04]  /*1b10*/  LDG.E R13, desc[UR36][R6.64+0x4] ;  /* 0x00000424060d7981 */ /* 0x000ee8000c1e1900 */
[----:B------:R-:W4:Y:S04]  /*1b20*/  LDG.E R15, desc[UR36][R6.64+0x8] ;  /* 0x00000824060f7981 */ /* 0x000f28000c1e1900 */
[----:B------:R-:W5:Y:S01]  /*1b30*/  LDG.E R17, desc[UR36][R6.64+0xc] ;  /* 0x00000c2406117981 */ /* 0x000f62000c1e1900 */
[----:B--2---:R-:W-:-:S05]  /*1b40*/  FADD R11, R0, -R11 ;  /* 0x8000000b000b7221 */ /* 0x004fca0000000000 */
[----:B------:R0:W-:Y:S04]  /*1b50*/  STG.E desc[UR36][R6.64], R11 ;  /* 0x0000000b06007986 */ /* 0x0001e8000c101924 */
[----:B------:R-:W3:Y:S04]  /*1b60*/  LDG.E R0, desc[UR36][R4.64+0x4] ;  /* 0x0000042404007981 */ /* 0x000ee8000c1e1900 */
[----:B0-----:R-:W2:Y:S01]  /*1b70*/  LDG.E R11, desc[UR36][R6.64+0x10] ;  /* 0x00001024060b7981 */ /* 0x001ea2000c1e1900 */
[----:B---3--:R-:W-:-:S05]  /*1b80*/  FADD R13, R0, -R13 ;  /* 0x8000000d000d7221 */ /* 0x008fca0000000000 */
[----:B------:R0:W-:Y:S04]  /*1b90*/  STG.E desc[UR36][R6.64+0x4], R13 ;  /* 0x0000040d06007986 */ /* 0x0001e8000c101924 */
[----:B------:R-:W4:Y:S04]  /*1ba0*/  LDG.E R0, desc[UR36][R4.64+0x8] ;  /* 0x0000082404007981 */ /* 0x000f28000c1e1900 */
[----:B0-----:R-:W3:Y:S01]  /*1bb0*/  LDG.E R13, desc[UR36][R6.64+0x14] ;  /* 0x00001424060d7981 */ /* 0x001ee2000c1e1900 */
[----:B----4-:R-:W-:-:S05]  /*1bc0*/  FADD R15, R0, -R15 ;  /* 0x8000000f000f7221 */ /* 0x010fca0000000000 */
[----:B------:R0:W-:Y:S04]  /*1bd0*/  STG.E desc[UR36][R6.64+0x8], R15 ;  /* 0x0000080f06007986 */ /* 0x0001e8000c101924 */
[----:B------:R-:W5:Y:S04]  /*1be0*/  LDG.E R0, desc[UR36][R4.64+0xc] ;  /* 0x00000c2404007981 */ /* 0x000f68000c1e1900 */
[----:B0-----:R-:W4:Y:S01]  /*1bf0*/  LDG.E R15, desc[UR36][R6.64+0x18] ;  /* 0x00001824060f7981 */ /* 0x001f22000c1e1900 */
[----:B-----5:R-:W-:-:S05]  /*1c00*/  FADD R17, R0, -R17 ;  /* 0x8000001100117221 */ /* 0x020fca0000000000 */
[----:B------:R0:W-:Y:S04]  /*1c10*/  STG.E desc[UR36][R6.64+0xc], R17 ;  /* 0x00000c1106007986 */ /* 0x0001e8000c101924 */
[----:B------:R-:W2:Y:S04]  /*1c20*/  LDG.E R0, desc[UR36][R4.64+0x10] ;  /* 0x0000102404007981 */ /* 0x000ea8000c1e1900 */
[----:B0-----:R-:W5:Y:S01]  /*1c30*/  LDG.E R17, desc[UR36][R6.64+0x1c] ;  /* 0x00001c2406117981 */ /* 0x001f62000c1e1900 */
        /* <DEDUP_REMOVED lines=34> */
[----:B------:R-:W3:Y:S02]  /*1e60*/  LDG.E R0, desc[UR36][R4.64+0x34] ;  /* 0x0000342404007981 */ /* 0x000ee4000c1e1900 */
[----:B---3--:R-:W-:-:S05]  /*1e70*/  FADD R13, R0, -R13 ;  /* 0x8000000d000d7221 */ /* 0x008fca0000000000 */
[----:B------:R0:W-:Y:S04]  /*1e80*/  STG.E desc[UR36][R6.64+0x34], R13 ;  /* 0x0000340d06007986 */ /* 0x0001e8000c101924 */
[----:B------:R-:W4:Y:S02]  /*1e90*/  LDG.E R0, desc[UR36][R4.64+0x38] ;  /* 0x0000382404007981 */ /* 0x000f24000c1e1900 */
[----:B----4-:R-:W-:-:S05]  /*1ea0*/  FADD R15, R0, -R15 ;  /* 0x8000000f000f7221 */ /* 0x010fca0000000000 */
[----:B------:R0:W-:Y:S04]  /*1eb0*/  STG.E desc[UR36][R6.64+0x38], R15 ;  /* 0x0000380f06007986 */ /* 0x0001e8000c101924 */
[----:B------:R-:W5:Y:S01]  /*1ec0*/  LDG.E R0, desc[UR36][R4.64+0x3c] ;  /* 0x00003c2404007981 */ /* 0x000f62000c1e1900 */
[----:B------:R-:W-:-:S04]  /*1ed0*/  IADD3 R9, PT, PT, R9, 0x10, RZ ;  /* 0x0000001009097810 */ /* 0x000fc80007ffe0ff */
[----:B------:R-:W-:Y:S01]  /*1ee0*/  ISETP.NE.AND P0, PT, R9, R3, PT ;  /* 0x000000030900720c */ /* 0x000fe20003f05270 */
[----:B-----5:R-:W-:-:S05]  /*1ef0*/  FADD R17, R0, -R17 ;  /* 0x8000001100117221 */ /* 0x020fca0000000000 */
[----:B------:R0:W-:Y:S07]  /*1f00*/  STG.E desc[UR36][R6.64+0x3c], R17 ;  /* 0x00003c1106007986 */ /* 0x0001ee000c101924 */
[----:B------:R-:W-:Y:S05]  /*1f10*/  @P0 BRA `(.L_x_60) ;  /* 0xfffffff800e40947 */ /* 0x000fea000383ffff */
[----:B------:R-:W-:Y:S05]  /*1f20*/  BSYNC.RECONVERGENT B0 ;  /* 0x0000000000007941 */ /* 0x000fea0003800200 */
.L_x_59:
[----:B------:R-:W-:Y:S05]  /*1f30*/  @!P1 BRA `(.L_x_61) ;  /* 0x0000000400a89947 */ /* 0x000fea0003800000 */
[----:B------:R-:W-:Y:S02]  /*1f40*/  ISETP.GE.U32.AND P0, PT, R10, 0x8, PT ;  /* 0x000000080a00780c */ /* 0x000fe40003f06070 */
[----:B------:R-:W-:-:S04]  /*1f50*/  LOP3.LUT R12, R8, 0x7, RZ, 0xc0, !PT ;  /* 0x00000007080c7812 */ /* 0x000fc800078ec0ff */
[----:B------:R-:W-:-:S07]  /*1f60*/  ISETP.NE.AND P1, PT, R12, RZ, PT ;  /* 0x000000ff0c00720c */ /* 0x000fce0003f25270 */
[----:B------:R-:W-:Y:S06]  /*1f70*/  @!P0 BRA `(.L_x_62) ;  /* 0x0000000000948947 */ /* 0x000fec0003800000 */
[----:B------:R-:W1:Y:S08]  /*1f80*/  LDC.64 R4, c[0x0][0x3a8] ;  /* 0x0000ea00ff047b82 */ /* 0x000e700000000a00 */
[----:B0-----:R-:W0:Y:S01]  /*1f90*/  LDC.64 R6, c[0x0][0x3c0] ;  /* 0x0000f000ff067b82 */ /* 0x001e220000000a00 */
[----:B-1----:R-:W-:-:S05]  /*1fa0*/  IMAD.WIDE.U32 R4, R3, 0x4, R4 ;  /* 0x0000000403047825 */ /* 0x002fca00078e0004 */
[----:B------:R-:W2:Y:S01]  /*1fb0*/  LDG.E R0, desc[UR36][R4.64] ;  /* 0x0000002404007981 */ /* 0x000ea2000c1e1900 */
[----:B0-----:R-:W-:-:S05]  /*1fc0*/  IMAD.WIDE.U32 R6, R3, 0x4, R6 ;  /* 0x0000000403067825 */ /* 0x001fca00078e0006 */
        /* <DEDUP_REMOVED lines=29> */
[----:B------:R-:W-:Y:S01]  /*21a0*/  IADD3 R3, PT, PT, R3, 0x8, RZ ;  /* 0x0000000803037810 */ /* 0x000fe20007ffe0ff */
[----:B-----5:R-:W-:-:S05]  /*21b0*/  FADD R15, R0, -R15 ;  /* 0x8000000f000f7221 */ /* 0x020fca0000000000 */
[----:B------:R1:W-:Y:S02]  /*21c0*/  STG.E desc[UR36][R6.64+0x1c], R15 ;  /* 0x00001c0f06007986 */ /* 0x0003e4000c101924 */
.L_x_62:
[----:B------:R-:W-:Y:S04]  /*21d0*/  BSSY.RECONVERGENT B0, `(.L_x_63) ;  /* 0x0000032000007945 */ /* 0x000fe80003800200 */
[----:B------:R-:W-:Y:S05]  /*21e0*/  @!P1 BRA `(.L_x_64) ;  /* 0x0000000000c09947 */ /* 0x000fea0003800000 */
[----:B------:R-:W-:Y:S02]  /*21f0*/  ISETP.GE.U32.AND P0, PT, R12, 0x4, PT ;  /* 0x000000040c00780c */ /* 0x000fe40003f06070 */
[----:B0-----:R-:W-:-:S04]  /*2200*/  LOP3.LUT R17, R8, 0x3, RZ, 0xc0, !PT ;  /* 0x0000000308117812 */ /* 0x001fc800078ec0ff */
[----:B------:R-:W-:-:S07]  /*2210*/  ISETP.NE.AND P1, PT, R17, RZ, PT ;  /* 0x000000ff1100720c */ /* 0x000fce0003f25270 */
[----:B------:R-:W-:Y:S06]  /*2220*/  @!P0 BRA `(.L_x_65) ;  /* 0x0000000000548947 */ /* 0x000fec0003800000 */
[----:B------:R-:W0:Y:S08]  /*2230*/  LDC.64 R4, c[0x0][0x3a8] ;  /* 0x0000ea00ff047b82 */ /* 0x000e300000000a00 */
[----:B-1----:R-:W1:Y:S01]  /*2240*/  LDC.64 R6, c[0x0][0x3c0] ;  /* 0x0000f000ff067b82 */ /* 0x002e620000000a00 */
        /* <DEDUP_REMOVED lines=19> */
.L_x_65:
[----:B------:R-:W-:Y:S05]  /*2380*/  @!P1 BRA `(.L_x_64) ;  /* 0x0000000000589947 */ /* 0x000fea0003800000 */
[----:B01----:R-:W0:Y:S08]  /*2390*/  LDC.64 R8, c[0x0][0x3a8] ;  /* 0x0000ea00ff087b82 */ /* 0x003e300000000a00 */
[----:B------:R-:W1:Y:S01]  /*23a0*/  LDC.64 R10, c[0x0][0x3c0] ;  /* 0x0000f000ff0a7b82 */ /* 0x000e620000000a00 */
[----:B0-----:R-:W-:-:S06]  /*23b0*/  IMAD.WIDE.U32 R4, R3, 0x4, R8 ;  /* 0x0000000403047825 */ /* 0x001fcc00078e0008 */
[----:B------:R-:W2:Y:S01]  /*23c0*/  LDG.E R4, desc[UR36][R4.64] ;  /* 0x0000002404047981 */ /* 0x000ea2000c1e1900 */
[----:B-1----:R-:W-:-:S05]  /*23d0*/  IMAD.WIDE.U32 R6, R3, 0x4, R10 ;  /* 0x0000000403067825 */ /* 0x002fca00078e000a */
[----:B------:R-:W2:Y:S01]  /*23e0*/  LDG.E R13, desc[UR36][R6.64] ;  /* 0x00000024060d7981 */ /* 0x000ea2000c1e1900 */
[----:B------:R-:W-:Y:S01]  /*23f0*/  ISETP.NE.AND P0, PT, R17, 0x1, PT ;  /* 0x000000011100780c */ /* 0x000fe20003f05270 */
[----:B--2---:R-:W-:-:S05]  /*2400*/  FADD R13, R4, -R13 ;  /* 0x8000000d040d7221 */ /* 0x004fca0000000000 */
[----:B------:R2:W-:Y:S07]  /*2410*/  STG.E desc[UR36][R6.64], R13 ;  /* 0x0000000d06007986 */ /* 0x0005ee000c101924 */
[----:B------:R-:W-:Y:S05]  /*2420*/  @!P0 BRA `(.L_x_64) ;  /* 0x0000000000308947 */ /* 0x000fea0003800000 */
[----:B--2---:R-:W-:Y:S02]  /*2430*/  IADD3 R13, PT, PT, R3, 0x1, RZ ;  /* 0x00000001030d7810 */ /* 0x004fe40007ffe0ff */
[----:B------:R-:W-:-:S07]  /*2440*/  MOV R0, 0x1 ;  /* 0x0000000100007802 */ /* 0x000fce0000000f00 */
.L_x_66:
[----:B------:R-:W-:-:S04]  /*2450*/  IMAD.WIDE.U32 R4, R13, 0x4, R8 ;  /* 0x000000040d047825 */ /* 0x000fc800078e0008 */
[C---:B---3--:R-:W-:Y:S02]  /*2460*/  IMAD.WIDE.U32 R6, R13.reuse, 0x4, R10 ;  /* 0x000000040d067825 */ /* 0x048fe400078e000a */
[----:B------:R-:W2:Y:S04]  /*2470*/  LDG.E R4, desc[UR36][R4.64] ;  /* 0x0000002404047981 */ /* 0x000ea8000c1e1900 */
[----:B------:R-:W2:Y:S01]  /*2480*/  LDG.E R3, desc[UR36][R6.64] ;  /* 0x0000002406037981 */ /* 0x000ea2000c1e1900 */
[----:B------:R-:W-:Y:S02]  /*2490*/  IADD3 R0, PT, PT, R0, 0x1, RZ ;  /* 0x0000000100007810 */ /* 0x000fe40007ffe0ff */
[----:B------:R-:W-:Y:S02]  /*24a0*/  IADD3 R13, PT, PT, R13, 0x1, RZ ;  /* 0x000000010d0d7810 */ /* 0x000fe40007ffe0ff */
[----:B------:R-:W-:Y:S01]  /*24b0*/  ISETP.NE.AND P0, PT, R0, R17, PT ;  /* 0x000000110000720c */ /* 0x000fe20003f05270 */
[----:B--2---:R-:W-:-:S05]  /*24c0*/  FADD R3, R4, -R3 ;  /* 0x8000000304037221 */ /* 0x004fca0000000000 */
[----:B------:R3:W-:Y:S07]  /*24d0*/  STG.E desc[UR36][R6.64], R3 ;  /* 0x0000000306007986 */ /* 0x0007ee000c101924 */
[----:B------:R-:W-:Y:S05]  /*24e0*/  @P0 BRA `(.L_x_66) ;  /* 0xfffffffc00d80947 */ /* 0x000fea000383ffff */
.L_x_64:
[----:B------:R-:W-:Y:S05]  /*24f0*/  BSYNC.RECONVERGENT B0 ;  /* 0x0000000000007941 */ /* 0x000fea0003800200 */
.L_x_63:
[----:B------:R-:W-:Y:S05]  /*2500*/  BRA `(.L_x_61) ;  /* 0x0000000000347947 */ /* 0x000fea0003800000 */
.L_x_52:
        /* <DEDUP_REMOVED lines=13> */
.L_x_61:
[----:B------:R-:W4:Y:S02]  /*25e0*/  LDC R12, c[0x0][0x380] ;  /* 0x0000e000ff0c7b82 */ /* 0x000f240000000800 */
[----:B----4-:R-:W-:-:S13]  /*25f0*/  ISETP.GE.AND P0, PT, R12, 0x1, PT ;  /* 0x000000010c00780c */ /* 0x010fda0003f06270 */
[----:B------:R-:W-:Y:S05]  /*2600*/  @!P0 BRA `(.L_x_67) ;  /* 0x0000000c00488947 */ /* 0x000fea0003800000 */
[C---:B------:R-:W-:Y:S01]  /*2610*/  IADD3 R0, PT, PT, R12.reuse, -0x1, RZ ;  /* 0xffffffff0c007810 */ /* 0x040fe20007ffe0ff */
[----:B---3--:R-:W-:Y:S01]  /*2620*/  HFMA2 R3, -RZ, RZ, 0, 0 ;  /* 0x00000000ff037431 */ /* 0x008fe200000001ff */
[----:B------:R-:W-:Y:S02]  /*2630*/  LOP3.LUT R14, R12, 0xf, RZ, 0xc0, !PT ;  /* 0x0000000f0c0e7812 */ /* 0x000fe400078ec0ff */
[----:B------:R-:W-:Y:S02]  /*2640*/  ISETP.GE.U32.AND P1, PT, R0, 0xf, PT ;  /* 0x0000000f0000780c */ /* 0x000fe40003f26070 */
[----:B------:R-:W-:-:S11]  /*2650*/  ISETP.NE.AND P0, PT, R14, RZ, PT ;  /* 0x000000ff0e00720c */ /* 0x000fd60003f05270 */
[----:B------:R-:W-:Y:S05]  /*2660*/  @!P1 BRA `(.L_x_68) ;  /* 0x0000000000ac9947 */ /* 0x000fea0003800000 */
[----:B------:R-:W-:Y:S01]  /*2670*/  BSSY.RECONVERGENT B0, `(.L_x_68) ;  /* 0x000002a000007945 */ /* 0x000fe20003800200 */
[----:B------:R-:W-:Y:S02]  /*2680*/  LOP3.LUT R3, R12, 0x7ffffff0, RZ, 0xc0, !PT ;  /* 0x7ffffff00c037812 */ /* 0x000fe400078ec0ff */
[----:B01----:R-:W-:-:S07]  /*2690*/  MOV R9, RZ ;  /* 0x000000ff00097202 */ /* 0x003fce0000000f00 */
.L_x_69:
[----:B------:R-:W0:Y:S08]  /*26a0*/  LDC.64 R4, c[0x0][0x3c0] ;  /* 0x0000f000ff047b82 */ /* 0x000e300000000a00 */
[----:B--2-4-:R-:W1:Y:S01]  /*26b0*/  LDC.64 R6, c[0x0][0x3d0] ;  /* 0x0000f400ff067b82 */ /* 0x014e620000000a00 */
[----:B0-----:R-:W-:-:S05]  /*26c0*/  IMAD.WIDE.U32 R4, R9, 0x4, R4 ;  /* 0x0000000409047825 */ /* 0x001fca00078e0004 */
[----:B------:R-:W2:Y:S01]  /*26d0*/  LDG.E R11, desc[UR36][R4.64] ;  /* 0x00000024040b7981 */ /* 0x000ea2000c1e1900 */
[----:B-1----:R-:W-:-:S05]  /*26e0*/  IMAD.WIDE.U32 R6, R9, 0x4, R6 ;  /* 0x0000000409067825 */ /* 0x002fca00078e0006 */
[----:B--2---:R0:W-:Y:S04]  /*26f0*/  STG.E desc[UR36][R6.64], R11 ;  /* 0x0000000b06007986 */ /* 0x0041e8000c101924 */
[----:B------:R-:W2:Y:S04]  /*2700*/  LDG.E R13, desc[UR36][R4.64+0x4] ;  /* 0x00000424040d7981 */ /* 0x000ea8000c1e1900 */
[----:B--2---:R1:W-:Y:S04]  /*2710*/  STG.E desc[UR36][R6.64+0x4], R13 ;  /* 0x0000040d06007986 */ /* 0x0043e8000c101924 */
[----:B------:R-:W2:Y:S04]  /*2720*/  LDG.E R15, desc[UR36][R4.64+0x8] ;  /* 0x00000824040f7981 */ /* 0x000ea8000c1e1900 */
[----:B--2---:R2:W-:Y:S04]  /*2730*/  STG.E desc[UR36][R6.64+0x8], R15 ;  /* 0x0000080f06007986 */ /* 0x0045e8000c101924 */
[----:B------:R-:W3:Y:S04]  /*2740*/  LDG.E R17, desc[UR36][R4.64+0xc] ;  /* 0x00000c2404117981 */ /* 0x000ee8000c1e1900 */
[----:B---3--:R3:W-:Y:S04]  /*2750*/  STG.E desc[UR36][R6.64+0xc], R17 ;  /* 0x00000c1106007986 */ /* 0x0087e8000c101924 */
[----:B------:R-:W4:Y:S04]  /*2760*/  LDG.E R21, desc[UR36][R4.64+0x10] ;  /* 0x0000102404157981 */ /* 0x000f28000c1e1900 */
[----:B----4-:R4:W-:Y:S04]  /*2770*/  STG.E desc[UR36][R6.64+0x10], R21 ;  /* 0x0000101506007986 */ /* 0x0109e8000c101924 */
[----:B------:R-:W5:Y:S04]  /*2780*/  LDG.E R23, desc[UR36][R4.64+0x14] ;  /* 0x0000142404177981 */ /* 0x000f68000c1e1900 */
[----:B-----5:R5:W-:Y:S04]  /*2790*/  STG.E desc[UR36][R6.64+0x14], R23 ;  /* 0x0000141706007986 */ /* 0x020be8000c101924 */
[----:B0-----:R-:W2:Y:S04]  /*27a0*/  LDG.E R11, desc[UR36][R4.64+0x18] ;  /* 0x00001824040b7981 */ /* 0x001ea8000c1e1900 */
[----:B--2---:R0:W-:Y:S04]  /*27b0*/  STG.E desc[UR36][R6.64+0x18], R11 ;  /* 0x0000180b06007986 */ /* 0x0041e8000c101924 */
[----:B-1----:R-:W2:Y:S04]  /*27c0*/  LDG.E R13, desc[UR36][R4.64+0x1c] ;  /* 0x00001c24040d7981 */ /* 0x002ea8000c1e1900 */
[----:B--2---:R1:W-:Y:S04]  /*27d0*/  STG.E desc[UR36][R6.64+0x1c], R13 ;  /* 0x00001c0d06007986 */ /* 0x0043e8000c101924 */
[----:B------:R-:W2:Y:S04]  /*27e0*/  LDG.E R15, desc[UR36][R4.64+0x20] ;  /* 0x00002024040f7981 */ /* 0x000ea8000c1e1900 */
[----:B--2---:R2:W-:Y:S04]  /*27f0*/  STG.E desc[UR36][R6.64+0x20], R15 ;  /* 0x0000200f06007986 */ /* 0x0045e8000c101924 */
[----:B---3--:R-:W3:Y:S04]  /*2800*/  LDG.E R17, desc[UR36][R4.64+0x24] ;  /* 0x0000242404117981 */ /* 0x008ee8000c1e1900 */
[----:B---3--:R3:W-:Y:S04]  /*2810*/  STG.E desc[UR36][R6.64+0x24], R17 ;  /* 0x0000241106007986 */ /* 0x0087e8000c101924 */
[----:B----4-:R-:W4:Y:S04]  /*2820*/  LDG.E R21, desc[UR36][R4.64+0x28] ;  /* 0x0000282404157981 */ /* 0x010f28000c1e1900 */
[----:B----4-:R4:W-:Y:S04]  /*2830*/  STG.E desc[UR36][R6.64+0x28], R21 ;  /* 0x0000281506007986 */ /* 0x0109e8000c101924 */
[----:B-----5:R-:W5:Y:S04]  /*2840*/  LDG.E R23, desc[UR36][R4.64+0x2c] ;  /* 0x00002c2404177981 */ /* 0x020f68000c1e1900 */
[----:B-----5:R4:W-:Y:S04]  /*2850*/  STG.E desc[UR36][R6.64+0x2c], R23 ;  /* 0x00002c1706007986 */ /* 0x0209e8000c101924 */
[----:B0-----:R-:W5:Y:S04]  /*2860*/  LDG.E R11, desc[UR36][R4.64+0x30] ;  /* 0x00003024040b7981 */ /* 0x001f68000c1e1900 */
[----:B-----5:R4:W-:Y:S04]  /*2870*/  STG.E desc[UR36][R6.64+0x30], R11 ;  /* 0x0000300b06007986 */ /* 0x0209e8000c101924 */
[----:B-1----:R-:W5:Y:S04]  /*2880*/  LDG.E R13, desc[UR36][R4.64+0x34] ;  /* 0x00003424040d7981 */ /* 0x002f68000c1e1900 */
[----:B-----5:R4:W-:Y:S04]  /*2890*/  STG.E desc[UR36][R6.64+0x34], R13 ;  /* 0x0000340d06007986 */ /* 0x0209e8000c101924 */
[----:B--2---:R-:W2:Y:S04]  /*28a0*/  LDG.E R15, desc[UR36][R4.64+0x38] ;  /* 0x00003824040f7981 */ /* 0x004ea8000c1e1900 */
[----:B--2---:R4:W-:Y:S04]  /*28b0*/  STG.E desc[UR36][R6.64+0x38], R15 ;  /* 0x0000380f06007986 */ /* 0x0049e8000c101924 */
[----:B---3--:R-:W2:Y:S01]  /*28c0*/  LDG.E R17, desc[UR36][R4.64+0x3c] ;  /* 0x00003c2404117981 */ /* 0x008ea2000c1e1900 */
[----:B------:R-:W-:-:S04]  /*28d0*/  IADD3 R9, PT, PT, R9, 0x10, RZ ;  /* 0x0000001009097810 */ /* 0x000fc80007ffe0ff */
[----:B------:R-:W-:Y:S01]  /*28e0*/  ISETP.NE.AND P2, PT, R9, R3, PT ;  /* 0x000000030900720c */ /* 0x000fe20003f45270 */
[----:B--2---:R4:W-:-:S12]  /*28f0*/  STG.E desc[UR36][R6.64+0x3c], R17 ;  /* 0x00003c1106007986 */ /* 0x0049d8000c101924 */
[----:B------:R-:W-:Y:S05]  /*2900*/  @P2 BRA `(.L_x_69) ;  /* 0xfffffffc00642947 */ /* 0x000fea000383ffff */
[----:B------:R-:W-:Y:S05]  /*2910*/  BSYNC.RECONVERGENT B0 ;  /* 0x0000000000007941 */ /* 0x000fea0003800200 */
.L_x_68:
[----:B------:R-:W-:Y:S05]  /*2920*/  @!P0 BRA `(.L_x_70) ;  /* 0x0000000000e48947 */ /* 0x000fea0003800000 */
[----:B------:R-:W-:Y:S02]  /*2930*/  ISETP.GE.U32.AND P2, PT, R14, 0x8, PT ;  /* 0x000000080e00780c */ /* 0x000fe40003f46070 */
[----:B------:R-:W-:-:S04]  /*2940*/  LOP3.LUT R0, R12, 0x7, RZ, 0xc0, !PT ;  /* 0x000000070c007812 */ /* 0x000fc800078ec0ff */
[----:B------:R-:W-:-:S07]  /*2950*/  ISETP.NE.AND P3, PT, R0, RZ, PT ;  /* 0x000000ff0000720c */ /* 0x000fce0003f65270 */
[----:B------:R-:W-:Y:S06]  /*2960*/  @!P2 BRA `(.L_x_71) ;  /* 0x000000000054a947 */ /* 0x000fec0003800000 */
[----:B------:R-:W3:Y:S08]  /*2970*/  LDC.64 R4, c[0x0][0x3c0] ;  /* 0x0000f000ff047b82 */ /* 0x000ef00000000a00 */
[----:B012-4-:R-:W0:Y:S01]  /*2980*/  LDC.64 R6, c[0x0][0x3d0] ;  /* 0x0000f400ff067b82 */ /* 0x017e220000000a00 */
[----:B---3--:R-:W-:-:S05]  /*2990*/  IMAD.WIDE.U32 R4, R3, 0x4, R4 ;  /* 0x0000000403047825 */ /* 0x008fca00078e0004 */
[----:B------:R-:W2:Y:S01]  /*29a0*/  LDG.E R9, desc[UR36][R4.64] ;  /* 0x0000002404097981 */ /* 0x000ea2000c1e1900 */
[----:B0-----:R-:W-:-:S05]  /*29b0*/  IMAD.WIDE.U32 R6, R3, 0x4, R6 ;  /* 0x0000000403067825 */ /* 0x001fca00078e0006 */
[----:B--2---:R0:W-:Y:S04]  /*29c0*/  STG.E desc[UR36][R6.64], R9 ;  /* 0x0000000906007986 */ /* 0x0041e8000c101924 */
[----:B------:R-:W2:Y:S04]  /*29d0*/  LDG.E R11, desc[UR36][R4.64+0x4] ;  /* 0x00000424040b7981 */ /* 0x000ea8000c1e1900 */
        /* <DEDUP_REMOVED lines=9> */
[----:B0-----:R-:W2:Y:S04]  /*2a70*/  LDG.E R9, desc[UR36][R4.64+0x18] ;  /* 0x0000182404097981 */ /* 0x001ea8000c1e1900 */
[----:B--2---:R3:W-:Y:S04]  /*2a80*/  STG.E desc[UR36][R6.64+0x18], R9 ;  /* 0x0000180906007986 */ /* 0x0047e8000c101924 */
[----:B-1----:R-:W2:Y:S01]  /*2a90*/  LDG.E R11, desc[UR36][R4.64+0x1c] ;  /* 0x00001c24040b7981 */ /* 0x002ea2000c1e1900 */
[----:B------:R-:W-:-:S03]  /*2aa0*/  IADD3 R3, PT, PT, R3, 0x8, RZ ;  /* 0x0000000803037810 */ /* 0x000fc60007ffe0ff */
[----:B--2---:R3:W-:Y:S04]  /*2ab0*/  STG.E desc[UR36][R6.64+0x1c], R11 ;  /* 0x00001c0b06007986 */ /* 0x0047e8000c101924 */
.L_x_71:
[----:B------:R-:W-:Y:S04]  /*2ac0*/  BSSY.RECONVERGENT B0, `(.L_x_70) ;  /* 0x000001f000007945 */ /* 0x000fe80003800200 */
[----:B------:R-:W-:Y:S05]  /*2ad0*/  @!P3 BRA `(.L_x_72) ;  /* 0x000000000074b947 */ /* 0x000fea0003800000 */
[----:B------:R-:W-:Y:S02]  /*2ae0*/  ISETP.GE.U32.AND P2, PT, R0, 0x4, PT ;  /* 0x000000040000780c */ /* 0x000fe40003f46070 */
[----:B0--34-:R-:W-:-:S04]  /*2af0*/  LOP3.LUT R17, R12, 0x3, RZ, 0xc0, !PT ;  /* 0x000000030c117812 */ /* 0x019fc800078ec0ff */
[----:B------:R-:W-:-:S07]  /*2b00*/  ISETP.NE.AND P3, PT, R17, RZ, PT ;  /* 0x000000ff1100720c */ /* 0x000fce0003f65270 */
[----:B------:R-:W-:Y:S06]  /*2b10*/  @!P2 BRA `(.L_x_73) ;  /* 0x000000000034a947 */ /* 0x000fec0003800000 */
[----:B------:R-:W0:Y:S08]  /*2b20*/  LDC.64 R4, c[0x0][0x3c0] ;  /* 0x0000f000ff047b82 */ /* 0x000e300000000a00 */
[----:B-12---:R-:W1:Y:S01]  /*2b30*/  LDC.64 R6, c[0x0][0x3d0] ;  /* 0x0000f400ff067b82 */ /* 0x006e620000000a00 */
        /* <DEDUP_REMOVED lines=8> */
[----:B------:R-:W2:Y:S01]  /*2bc0*/  LDG.E R15, desc[UR36][R4.64+0xc] ;  /* 0x00000c24040f7981 */ /* 0x000ea2000c1e1900 */
[----:B------:R-:W-:-:S03]  /*2bd0*/  IADD3 R3, PT, PT, R3, 0x4, RZ ;  /* 0x0000000403037810 */ /* 0x000fc60007ffe0ff */
[----:B--2---:R0:W-:Y:S04]  /*2be0*/  STG.E desc[UR36][R6.64+0xc], R15 ;  /* 0x00000c0f06007986 */ /* 0x0041e8000c101924 */
.L_x_73:
[----:B------:R-:W-:Y:S05]  /*2bf0*/  @!P3 BRA `(.L_x_72) ;  /* 0x00000000002cb947 */ /* 0x000fea0003800000 */
[----:B01----:R-:W0:Y:S01]  /*2c00*/  LDC.64 R8, c[0x0][0x3c0] ;  /* 0x0000f000ff087b82 */ /* 0x003e220000000a00 */
[----:B------:R-:W-:-:S07]  /*2c10*/  MOV R0, RZ ;  /* 0x000000ff00007202 */ /* 0x000fce0000000f00 */
[----:B------:R-:W1:Y:S02]  /*2c20*/  LDC.64 R10, c[0x0][0x3d0] ;  /* 0x0000f400ff0a7b82 */ /* 0x000e640000000a00 */
.L_x_74:
[----:B0-----:R-:W-:-:S06]  /*2c30*/  IMAD.WIDE.U32 R4, R3, 0x4, R8 ;  /* 0x0000000403047825 */ /* 0x001fcc00078e0008 */
[----:B------:R-:W3:Y:S01]  /*2c40*/  LDG.E R5, desc[UR36][R4.64] ;  /* 0x0000002404057981 */ /* 0x000ee2000c1e1900 */
[C---:B-12---:R-:W-:Y:S01]  /*2c50*/  IMAD.WIDE.U32 R6, R3.reuse, 0x4, R10 ;  /* 0x0000000403067825 */ /* 0x046fe200078e000a */
[----:B------:R-:W-:Y:S02]  /*2c60*/  IADD3 R0, PT, PT, R0, 0x1, RZ ;  /* 0x0000000100007810 */ /* 0x000fe40007ffe0ff */
[----:B------:R-:W-:Y:S02]  /*2c70*/  IADD3 R3, PT, PT, R3, 0x1, RZ ;  /* 0x0000000103037810 */ /* 0x000fe40007ffe0ff */
[----:B------:R-:W-:Y:S01]  /*2c80*/  ISETP.NE.AND P2, PT, R0, R17, PT ;  /* 0x000000110000720c */ /* 0x000fe20003f45270 */
[----:B---3--:R0:W-:-:S12]  /*2c90*/  STG.E desc[UR36][R6.64], R5 ;  /* 0x0000000506007986 */ /* 0x0081d8000c101924 */
[----:B------:R-:W-:Y:S05]  /*2ca0*/  @P2 BRA `(.L_x_74) ;  /* 0xfffffffc00e02947 */ /* 0x000fea000383ffff */
.L_x_72:
[----:B------:R-:W-:Y:S05]  /*2cb0*/  BSYNC.RECONVERGENT B0 ;  /* 0x0000000000007941 */ /* 0x000fea0003800200 */
.L_x_70:
[----:B------:R-:W-:Y:S01]  /*2cc0*/  HFMA2 R3, -RZ, RZ, 0, 0 ;  /* 0x00000000ff037431 */ /* 0x000fe200000001ff */
[----:B------:R-:W-:Y:S06]  /*2cd0*/  @!P1 BRA `(.L_x_75) ;  /* 0x0000000000ac9947 */ /* 0x000fec0003800000 */
[----:B------:R-:W-:Y:S01]  /*2ce0*/  BSSY.RECONVERGENT B0, `(.L_x_75) ;  /* 0x000002a000007945 */ /* 0x000fe20003800200 */
[----:B------:R-:W-:Y:S02]  /*2cf0*/  LOP3.LUT R3, R12, 0x7ffffff0, RZ, 0xc0, !PT ;  /* 0x7ffffff00c037812 */ /* 0x000fe400078ec0ff */
[----:B01-3--:R-:W-:-:S07]  /*2d00*/  MOV R9, RZ ;  /* 0x000000ff00097202 */ /* 0x00bfce0000000f00 */
.L_x_76:
        /* <DEDUP_REMOVED lines=40> */
.L_x_75:
[----:B------:R-:W-:Y:S04]  /*2f90*/  BSSY.RECONVERGENT B0, `(.L_x_67) ;  /* 0x0000039000007945 */ /* 0x000fe80003800200 */
[----:B------:R-:W-:Y:S05]  /*2fa0*/  @!P0 BRA `(.L_x_77) ;  /* 0x0000000000dc8947 */ /* 0x000fea0003800000 */
[----:B------:R-:W-:Y:S02]  /*2fb0*/  ISETP.GE.U32.AND P0, PT, R14, 0x8, PT ;  /* 0x000000080e00780c */ /* 0x000fe40003f06070 */
[----:B------:R-:W-:-:S04]  /*2fc0*/  LOP3.LUT R0, R12, 0x7, RZ, 0xc0, !PT ;  /* 0x000000070c007812 */ /* 0x000fc800078ec0ff */
[----:B------:R-:W-:-:S07]  /*2fd0*/  ISETP.NE.AND P1, PT, R0, RZ, PT ;  /* 0x000000ff0000720c */ /* 0x000fce0003f25270 */
[----:B------:R-:W-:Y:S06]  /*2fe0*/  @!P0 BRA `(.L_x_78) ;  /* 0x0000000000548947 */ /* 0x000fec0003800000 */
[----:B0-----:R-:W0:Y:S08]  /*2ff0*/  LDC.64 R4, c[0x0][0x3d0] ;  /* 0x0000f400ff047b82 */ /* 0x001e300000000a00 */
[----:B-1234-:R-:W1:Y:S01]  /*3000*/  LDC.64 R6, c[0x0][0x3b8] ;  /* 0x0000ee00ff067b82 */ /* 0x01ee620000000a00 */
        /* <DEDUP_REMOVED lines=10> */
[----:B------:R-:W3:Y:S04]  /*30b0*/  LDG.E R17, desc[UR36][R4.64+0x10] ;  /* 0x0000102404117981 */ /* 0x000ee8000c1e1900 */
[----:B---3--:R2:W-:Y:S04]  /*30c0*/  STG.E desc[UR36][R6.64+0x10], R17 ;  /* 0x0000101106007986 */ /* 0x0085e8000c101924 */
[----:B------:R-:W3:Y:S04]  /*30d0*/  LDG.E R21, desc[UR36][R4.64+0x14] ;  /* 0x0000142404157981 */ /* 0x000ee8000c1e1900 */
[----:B---3--:R2:W-:Y:S04]  /*30e0*/  STG.E desc[UR36][R6.64+0x14], R21 ;  /* 0x0000141506007986 */ /* 0x0085e8000c101924 */
[----:B0-----:R-:W3:Y:S04]  /*30f0*/  LDG.E R9, desc[UR36][R4.64+0x18] ;  /* 0x0000182404097981 */ /* 0x001ee8000c1e1900 */
[----:B---3--:R2:W-:Y:S04]  /*3100*/  STG.E desc[UR36][R6.64+0x18], R9 ;  /* 0x0000180906007986 */ /* 0x0085e8000c101924 */
[----:B-1----:R-:W3:Y:S01]  /*3110*/  LDG.E R11, desc[UR36][R4.64+0x1c] ;  /* 0x00001c24040b7981 */ /* 0x002ee2000c1e1900 */
[----:B------:R-:W-:-:S03]  /*3120*/  IADD3 R3, PT, PT, R3, 0x8, RZ ;  /* 0x0000000803037810 */ /* 0x000fc60007ffe0ff */
[----:B---3--:R2:W-:Y:S04]  /*3130*/  STG.E desc[UR36][R6.64+0x1c], R11 ;  /* 0x00001c0b06007986 */ /* 0x0085e8000c101924 */
.L_x_78:
[----:B------:R-:W-:Y:S05]  /*3140*/  @!P1 BRA `(.L_x_77) ;  /* 0x0000000000749947 */ /* 0x000fea0003800000 */
[----:B------:R-:W-:Y:S02]  /*3150*/  ISETP.GE.U32.AND P0, PT, R0, 0x4, PT ;  /* 0x000000040000780c */ /* 0x000fe40003f06070 */
[----:B0-234-:R-:W-:-:S04]  /*3160*/  LOP3.LUT R17, R12, 0x3, RZ, 0xc0, !PT ;  /* 0x000000030c117812 */ /* 0x01dfc800078ec0ff */
[----:B------:R-:W-:-:S07]  /*3170*/  ISETP.NE.AND P1, PT, R17, RZ, PT ;  /* 0x000000ff1100720c */ /* 0x000fce0003f25270 */
[----:B------:R-:W-:Y:S06]  /*3180*/  @!P0 BRA `(.L_x_79) ;  /* 0x0000000000348947 */ /* 0x000fec0003800000 */
[----:B------:R-:W0:Y:S08]  /*3190*/  LDC.64 R4, c[0x0][0x3d0] ;  /* 0x0000f400ff047b82 */ /* 0x000e300000000a00 */
[----:B-1----:R-:W1:Y:S01]  /*31a0*/  LDC.64 R6, c[0x0][0x3b8] ;  /* 0x0000ee00ff067b82 */ /* 0x002e620000000a00 */
        /* <DEDUP_REMOVED lines=11> */
.L_x_79:
[----:B------:R-:W-:Y:S05]  /*3260*/  @!P1 BRA `(.L_x_77) ;  /* 0x00000000002c9947 */ /* 0x000fea0003800000 */
[----:B01----:R-:W0:Y:S01]  /*3270*/  LDC.64 R8, c[0x0][0x3d0] ;  /* 0x0000f400ff087b82 */ /* 0x003e220000000a00 */
[----:B------:R-:W-:-:S07]  /*3280*/  MOV R0, RZ ;  /* 0x000000ff00007202 */ /* 0x000fce0000000f00 */
[----:B------:R-:W1:Y:S02]  /*3290*/  LDC.64 R10, c[0x0][0x3b8] ;  /* 0x0000ee00ff0a7b82 */ /* 0x000e640000000a00 */
.L_x_80:
[----:B0-----:R-:W-:-:S06]  /*32a0*/  IMAD.WIDE.U32 R4, R3, 0x4, R8 ;  /* 0x0000000403047825 */ /* 0x001fcc00078e0008 */
[----:B------:R-:W2:Y:S01]  /*32b0*/  LDG.E R5, desc[UR36][R4.64] ;  /* 0x0000002404057981 */ /* 0x000ea2000c1e1900 */
[C---:B-1----:R-:W-:Y:S01]  /*32c0*/  IMAD.WIDE.U32 R6, R3.reuse, 0x4, R10 ;  /* 0x0000000403067825 */ /* 0x042fe200078e000a */
[----:B------:R-:W-:Y:S02]  /*32d0*/  IADD3 R0, PT, PT, R0, 0x1, RZ ;  /* 0x0000000100007810 */ /* 0x000fe40007ffe0ff */
[----:B------:R-:W-:Y:S02]  /*32e0*/  IADD3 R3, PT, PT, R3, 0x1, RZ ;  /* 0x0000000103037810 */ /* 0x000fe40007ffe0ff */
[----:B------:R-:W-:Y:S01]  /*32f0*/  ISETP.NE.AND P0, PT, R0, R17, PT ;  /* 0x000000110000720c */ /* 0x000fe20003f05270 */
[----:B--2---:R0:W-:-:S12]  /*3300*/  STG.E desc[UR36][R6.64], R5 ;  /* 0x0000000506007986 */ /* 0x0041d8000c101924 */
[----:B------:R-:W-:Y:S05]  /*3310*/  @P0 BRA `(.L_x_80) ;  /* 0xfffffffc00e00947 */ /* 0x000fea000383ffff */
.L_x_77:
[----:B------:R-:W-:Y:S05]  /*3320*/  BSYNC.RECONVERGENT B0 ;  /* 0x0000000000007941 */ /* 0x000fea0003800200 */
.L_x_67:
[----:B------:R-:W-:Y:S01]  /*3330*/  HFMA2 R8, -RZ, RZ, 0, 0 ;  /* 0x00000000ff087431 */ /* 0x000fe200000001ff */
[----:B0123--:R-:W-:Y:S01]  /*3340*/  MOV R9, 0x3ff00000 ;  /* 0x3ff0000000097802 */ /* 0x00ffe20000000f00 */
[----:B------:R-:W-:Y:S01]  /*3350*/  HFMA2 R10, -RZ, RZ, -0.0027332305908203125, -0.002735137939453125 ;  /* 0x9999999aff0a7431 */ /* 0x000fe200000001ff */
[----:B----4-:R-:W-:Y:S01]  /*3360*/  MOV R11, 0x3fb99999 ;  /* 0x3fb99999000b7802 */ /* 0x010fe20000000f00 */
[----:B------:R-:W0:Y:S01]  /*3370*/  LDCU.64 UR4, c[0x4][0x20] ;  /* 0x01000400ff0477ac */ /* 0x000e220008000a00 */
[----:B------:R-:W-:Y:S02]  /*3380*/  MOV R0, 0x0 ;  /* 0x0000000000007802 */ /* 0x000fe40000000f00 */
[----:B------:R-:W-:Y:S01]  /*3390*/  MOV R6, R16 ;  /* 0x0000001000067202 */ /* 0x000fe20000000f00 */
[----:B------:R1:W-:Y:S01]  /*33a0*/  STL.128 [R1], R8 ;  /* 0x0000000801007387 */ /* 0x0003e20000100c00 */
[----:B------:R1:W2:Y:S01]  /*33b0*/  LDC.64 R12, c[0x4][R0] ;  /* 0x01000000000c7b82 */ /* 0x0002a20000000a00 */
[----:B------:R-:W-:-:S02]  /*33c0*/  MOV R7, R2 ;  /* 0x0000000200077202 */ /* 0x000fc40000000f00 */
[----:B0-----:R-:W-:Y:S02]  /*33d0*/  MOV R4, UR4 ;  /* 0x0000000400047c02 */ /* 0x001fe40008000f00 */
[----:B-1----:R-:W-:-:S07]  /*33e0*/  MOV R5, UR5 ;  /* 0x0000000500057c02 */ /* 0x002fce0008000f00 */
[----:B------:R-:W-:-:S07]  /*33f0*/  LEPC R20, `(.L_x_81) ;  /* 0x000000001014794e */ /* 0x000fce0000000000 */
[----:B--2---:R-:W-:Y:S05]  /*3400*/  CALL.ABS.NOINC R12 ;  /* 0x000000000c007343 */ /* 0x004fea0003c00000 */
.L_x_81:
[----:B------:R-:W0:Y:S01]  /*3410*/  LDC R26, c[0x0][0x380] ;  /* 0x0000e000ff1a7b82 */ /* 0x000e220000000800 */
[----:B------:R-:W-:Y:S01]  /*3420*/  HFMA2 R24, -RZ, RZ, 0, 0 ;  /* 0x00000000ff187431 */ /* 0x000fe200000001ff */
[----:B------:R-:W-:Y:S01]  /*3430*/  BSSY.RECONVERGENT B6, `(.L_x_82) ;  /* 0x0000b48000067945 */ /* 0x000fe20003800200 */
[C---:B0-----:R-:W-:Y:S02]  /*3440*/  IADD3 R27, PT, PT, R26.reuse, -0x1, RZ ;  /* 0xffffffff1a1b7810 */ /* 0x041fe40007ffe0ff */
[C---:B------:R-:W-:Y:S02]  /*3450*/  LOP3.LUT R28, R26.reuse, 0xf, RZ, 0xc0, !PT ;  /* 0x0000000f1a1c7812 */ /* 0x040fe400078ec0ff */
[C---:B------:R-:W-:Y:S02]  /*3460*/  LOP3.LUT R29, R26.reuse, 0x7, RZ, 0xc0, !PT ;  /* 0x000000071a1d7812 */ /* 0x040fe400078ec0ff */
[C---:B------:R-:W-:Y:S02]  /*3470*/  LOP3.LUT R25, R26.reuse, 0x7ffffff0, RZ, 0xc0, !PT ;  /* 0x7ffffff01a197812 */ /* 0x040fe400078ec0ff */
[----:B------:R-:W-:-:S07]  /*3480*/  LOP3.LUT R26, R26, 0x3, RZ, 0xc0, !PT ;  /* 0x000000031a1a7812 */ /* 0x000fce00078ec0ff */
.L_x_414:
[----:B------:R-:W0:Y:S02]  /*3490*/  LDC R17, c[0x0][0x380] ;  /* 0x0000e000ff117b82 */ /* 0x000e240000000800 */
[----:B0-----:R-:W-:-:S04]  /*34a0*/  ISETP.GE.AND P0, PT, R17, 0x1, PT ;  /* 0x000000011100780c */ /* 0x001fc80003f06270 */
[----:B------:R-:W-:-:S09]  /*34b0*/  P2R R0, PR, RZ, 0x1 ;  /* 0x00000001ff007803 */ /* 0x000fd20000000000 */
[----:B------:R-:W-:Y:S05]  /*34c0*/  @!P0 BRA `(.L_x_83) ;  /* 0x0000000c00088947 */ /* 0x000fea0003800000 */
[----:B------:R-:W-:Y:S01]  /*34d0*/  BSSY.RECONVERGENT B0, `(.L_x_84) ;  /* 0x0000022000007945 */ /* 0x000fe20003800200 */
[----:B------:R-:W-:-:S07]  /*34e0*/  MOV R3, RZ ;  /* 0x000000ff00037202 */ /* 0x000fce0000000f00 */
.L_x_88:
        /* <DEDUP_REMOVED lines=17> */
[----:B------:R-:W-:Y:S02]  /*3600*/  HFMA2 R13, -RZ, RZ, 0, 0 ;  /* 0x00000000ff0d7431 */ /* 0x000fe400000001ff */
[----:B0-----:R-:W-:-:S07]  /*3610*/  IMAD.WIDE.U32 R10, R5, 0x4, R10 ;  /* 0x00000004050a7825 */ /* 0x001fce00078e000a */
.L_x_87:
        /* <DEDUP_REMOVED lines=11> */
.L_x_86:
[----:B------:R-:W-:Y:S05]  /*36d0*/  BSYNC.RECONVERGENT B1 ;  /* 0x0000000000017941 */ /* 0x000fea0003800200 */
.L_x_85:
[----:B------:R-:W-:Y:S05]  /*36e0*/  @P1 BRA `(.L_x_88) ;  /* 0xfffffffc00801947 */ /* 0x000fea000383ffff */
[----:B------:R-:W-:Y:S05]  /*36f0*/  BSYNC.RECONVERGENT B0 ;  /* 0x0000000000007941 */ /* 0x000fea0003800200 */
.L_x_84:
[----:B------:R-:W0:Y:S02]  /*3700*/  LDC.64 R4, c[0x0][0x3c0] ;  /* 0x0000f000ff047b82 */ /* 0x000e240000000a00 */
[----:B0-----:R0:W2:Y:S01]  /*3710*/  LDG.E R0, desc[UR36][R4.64] ;  /* 0x0000002404007981 */ /* 0x0010a2000c1e1900 */
[----:B------:R-:W1:Y:S01]  /*3720*/  LDCU UR4, c[0x0][0x2f8] ;  /* 0x00005f00ff0477ac */ /* 0x000e620008000800 */
[----:B------:R-:W-:Y:S02]  /*3730*/  IADD3 R3, PT, PT, R24, 0x1, RZ ;  /* 0x0000000118037810 */ /* 0x000fe40007ffe0ff */
[----:B------:R-:W-:Y:S02]  /*3740*/  MOV R11, 0x0 ;  /* 0x00000000000b7802 */ /* 0x000fe40000000f00 */
[----:B------:R-:W-:Y:S02]  /*3750*/  ISETP.GE.U32.AND P0, PT, R27, 0xf, PT ;  /* 0x0000000f1b00780c */ /* 0x000fe40003f06070 */
[----:B------:R3:W4:Y:S01]  /*3760*/  LDC.64 R12, c[0x4][R11] ;  /* 0x010000000b0c7b82 */ /* 0x0007220000000a00 */
[----:B------:R-:W-:-:S02]  /*3770*/  MOV R6, R16 ;  /* 0x0000001000067202 */ /* 0x000fc40000000f00 */
[----:B------:R-:W-:Y:S02]  /*3780*/  MOV R7, R2 ;  /* 0x0000000200077202 */ /* 0x000fe40000000f00 */
[----:B-1----:R-:W-:Y:S01]  /*3790*/  IADD3 R10, PT, PT, R16, -UR4, RZ ;  /* 0x80000004100a7c10 */ /* 0x002fe2000fffe0ff */
[----:B------:R-:W0:Y:S04]  /*37a0*/  LDCU.64 UR4, c[0x4][0x28] ;  /* 0x01000500ff0477ac */ /* 0x000e280008000a00 */
[----:B------:R3:W-:Y:S01]  /*37b0*/  STL [R10], R3 ;  /* 0x000000030a007387 */ /* 0x0007e20000100800 */
[----:B0-----:R-:W-:Y:S02]  /*37c0*/  MOV R4, UR4 ;  /* 0x0000000400047c02 */ /* 0x001fe40008000f00 */
[----:B------:R-:W-:Y:S01]  /*37d0*/  MOV R5, UR5 ;  /* 0x0000000500057c02 */ /* 0x000fe20008000f00 */
[----:B--2---:R0:W1:Y:S02]  /*37e0*/  F2F.F64.F32 R8, R0 ;  /* 0x0000000000087310 */ /* 0x0040640000201800 */
[----:B0-----:R-:W-:Y:S01]  /*37f0*/  P2R R0, PR, RZ, 0x1 ;  /* 0x00000001ff007803 */ /* 0x001fe20000000000 */
[----:B-1--4-:R3:W-:Y:S06]  /*3800*/  STL.64 [R10+0x8], R8 ;  /* 0x000008080a007387 */ /* 0x0127ec0000100a00 */
[----:B------:R-:W-:-:S07]  /*3810*/  LEPC R20, `(.L_x_89) ;  /* 0x000000001014794e */ /* 0x000fce0000000000 */
[----:B---3--:R-:W-:Y:S05]  /*3820*/  CALL.ABS.NOINC R12 ;  /* 0x000000000c007343 */ /* 0x008fea0003c00000 */
.L_x_89:
[----:B------:R-:W-:Y:S01]  /*3830*/  ISETP.GE.U32.AND P6, PT, R27, 0xf, PT ;  /* 0x0000000f1b00780c */ /* 0x000fe20003fc6070 */
[----:B------:R-:W-:Y:S01]  /*3840*/  HFMA2 R3, -RZ, RZ, 0, 0 ;  /* 0x00000000ff037431 */ /* 0x000fe200000001ff */
[----:B------:R-:W-:-:S11]  /*3850*/  MOV R9, RZ ;  /* 0x000000ff00097202 */ /* 0x000fd60000000f00 */
[----:B------:R-:W-:Y:S05]  /*3860*/  @!P6 BRA `(.L_x_90) ;  /* 0x0000000000f0e947 */ /* 0x000fea0003800000 */
[----:B------:R-:W-:Y:S01]  /*3870*/  BSSY.RECONVERGENT B0, `(.L_x_91) ;  /* 0x000003a000007945 */ /* 0x000fe20003800200 */
[----:B------:R-:W-:Y:S02]  /*3880*/  MOV R3, RZ ;  /* 0x000000ff00037202 */ /* 0x000fe40000000f00 */
[----:B------:R-:W-:-:S07]  /*3890*/  MOV R9, RZ ;  /* 0x000000ff00097202 */ /* 0x000fce0000000f00 */
.L_x_92:
[----:B------:R-:W0:Y:S08]  /*38a0*/  LDC.64 R4, c[0x0][0x3c0] ;  /* 0x0000f000ff047b82 */ /* 0x000e300000000a00 */
[----:B------:R-:W1:Y:S01]  /*38b0*/  LDC.64 R6, c[0x0][0x3d0] ;  /* 0x0000f400ff067b82 */ /* 0x000e620000000a00 */
[----:B0-----:R-:W-:-:S05]  /*38c0*/  IMAD.WIDE.U32 R4, R9, 0x4, R4 ;  /* 0x0000000409047825 */ /* 0x001fca00078e0004 */
[----:B------:R-:W2:Y:S01]  /*38d0*/  LDG.E R0, desc[UR36][R4.64] ;  /* 0x0000002404007981 */ /* 0x000ea2000c1e1900 */
[----:B-1----:R-:W-:-:S03]  /*38e0*/  IMAD.WIDE.U32 R6, R9, 0x4, R6 ;  /* 0x0000000409067825 */ /* 0x002fc600078e0006 */
[----:B------:R-:W3:Y:S04]  /*38f0*/  LDG.E R11, desc[UR36][R4.64+0x4] ;  /* 0x00000424040b7981 */ /* 0x000ee8000c1e1900 */
[----:B------:R-:W2:Y:S04]  /*3900*/  LDG.E R8, desc[UR36][R6.64] ;  /* 0x0000002406087981 */ /* 0x000ea8000c1e1900 */
[----:B------:R-:W3:Y:S04]  /*3910*/  LDG.E R10, desc[UR36][R6.64+0x4] ;  /* 0x00000424060a7981 */ /* 0x000ee8000c1e1900 */
[----:B------:R-:W4:Y:S04]  /*3920*/  LDG.E R13, desc[UR36][R4.64+0x8] ;  /* 0x00000824040d7981 */ /* 0x000f28000c1e1900 */
[----:B------:R-:W4:Y:S04]  /*3930*/  LDG.E R12, desc[UR36][R6.64+0x8] ;  /* 0x00000824060c7981 */ /* 0x000f28000c1e1900 */
[----:B------:R-:W5:Y:S04]  /*3940*/  LDG.E R15, desc[UR36][R4.64+0xc] ;  /* 0x00000c24040f7981 */ /* 0x000f68000c1e1900 */
[----:B------:R-:W5:Y:S04]  /*3950*/  LDG.E R14, desc[UR36][R6.64+0xc] ;  /* 0x00000c24060e7981 */ /* 0x000f68000c1e1900 */
[----:B------:R-:W5:Y:S04]  /*3960*/  LDG.E R21, desc[UR36][R4.64+0x10] ;  /* 0x0000102404157981 */ /* 0x000f68000c1e1900 */
[----:B------:R-:W5:Y:S04]  /*3970*/  LDG.E R18, desc[UR36][R6.64+0x10] ;  /* 0x0000102406127981 */ /* 0x000f68000c1e1900 */
[----:B------:R-:W5:Y:S04]  /*3980*/  LDG.E R23, desc[UR36][R4.64+0x38] ;  /* 0x0000382404177981 */ /* 0x000f68000c1e1900 */
[----:B------:R-:W5:Y:S04]  /*3990*/  LDG.E R20, desc[UR36][R6.64+0x38] ;  /* 0x0000382406147981 */ /* 0x000f68000c1e1900 */
[----:B------:R-:W5:Y:S04]  /*39a0*/  LDG.E R31, desc[UR36][R4.64+0x3c] ;  /* 0x00003c24041f7981 */ /* 0x000f68000c1e1900 */
[----:B------:R-:W5:Y:S01]  /*39b0*/  LDG.E R22, desc[UR36][R6.64+0x3c] ;  /* 0x00003c2406167981 */ /* 0x000f62000c1e1900 */
[----:B--2---:R-:W-:-:S03]  /*39c0*/  FFMA R0, R0, R8, R3 ;  /* 0x0000000800007223 */ /* 0x004fc60000000003 */
[----:B------:R-:W2:Y:S04]  /*39d0*/  LDG.E R3, desc[UR36][R4.64+0x14] ;  /* 0x0000142404037981 */ /* 0x000ea8000c1e1900 */
[----:B------:R-:W2:Y:S01]  /*39e0*/  LDG.E R8, desc[UR36][R6.64+0x14] ;  /* 0x0000142406087981 */ /* 0x000ea2000c1e1900 */
[----:B---3--:R-:W-:-:S03]  /*39f0*/  FFMA R0, R11, R10, R0 ;  /* 0x0000000a0b007223 */ /* 0x008fc60000000000 */
[----:B------:R-:W3:Y:S04]  /*3a00*/  LDG.E R11, desc[UR36][R4.64+0x18] ;  /* 0x00001824040b7981 */ /* 0x000ee8000c1e1900 */
[----:B------:R-:W3:Y:S01]  /*3a10*/  LDG.E R10, desc[UR36][R6.64+0x18] ;  /* 0x00001824060a7981 */ /* 0x000ee2000c1e1900 */
[----:B----4-:R-:W-:-:S03]  /*3a20*/  FFMA R0, R13, R12, R0 ;  /* 0x0000000c0d007223 */ /* 0x010fc60000000000 */
[----:B------:R-:W4:Y:S04]  /*3a30*/  LDG.E R13, desc[UR36][R4.64+0x1c] ;  /* 0x00001c24040d7981 */ /* 0x000f28000c1e1900 */
[----:B------:R-:W4:Y:S01]  /*3a40*/  LDG.E R12, desc[UR36][R6.64+0x1c] ;  /* 0x00001c24060c7981 */ /* 0x000f22000c1e1900 */
[----:B-----5:R-:W-:-:S03]  /*3a50*/  FFMA R0, R15, R14, R0 ;  /* 0x0000000e0f007223 */ /* 0x020fc60000000000 */
[----:B------:R-:W5:Y:S04]  /*3a60*/  LDG.E R15, desc[UR36][R4.64+0x20] ;  /* 0x00002024040f7981 */ /* 0x000f68000c1e1900 */
[----:B------:R-:W5:Y:S01]  /*3a70*/  LDG.E R14, desc[UR36][R6.64+0x20] ;  /* 0x00002024060e7981 */ /* 0x000f62000c1e1900 */
[----:B------:R-:W-:-:S03]  /*3a80*/  FFMA R0, R21, R18, R0 ;  /* 0x0000001215007223 */ /* 0x000fc60000000000 */
        /* <DEDUP_REMOVED lines=14> */
[----:B------:R-:W-:Y:S01]  /*3b70*/  FFMA R0, R21, R18, R0 ;  /* 0x0000001215007223 */ /* 0x000fe20000000000 */
[----:B------:R-:W-:-:S04]  /*3b80*/  IADD3 R9, PT, PT, R9, 0x10, RZ ;  /* 0x0000001009097810 */ /* 0x000fc80007ffe0ff */
[----:B------:R-:W-:Y:S01]  /*3b90*/  ISETP.NE.AND P0, PT, R9, R25, PT ;  /* 0x000000190900720c */ /* 0x000fe20003f05270 */
[----:B--2---:R-:W-:-:S04]  /*3ba0*/  FFMA R0, R3, R8, R0 ;  /* 0x0000000803007223 */ /* 0x004fc80000000000 */
[----:B---3--:R-:W-:-:S04]  /*3bb0*/  FFMA R0, R11, R10, R0 ;  /* 0x0000000a0b007223 */ /* 0x008fc80000000000 */
[----:B----4-:R-:W-:-:S04]  /*3bc0*/  FFMA R0, R13, R12, R0 ;  /* 0x0000000c0d007223 */ /* 0x010fc80000000000 */
[----:B-----5:R-:W-:-:S04]  /*3bd0*/  FFMA R0, R15, R14, R0 ;  /* 0x0000000e0f007223 */ /* 0x020fc80000000000 */
[----:B------:R-:W-:-:S04]  /*3be0*/  FFMA R0, R23, R20, R0 ;  /* 0x0000001417007223 */ /* 0x000fc80000000000 */
[----:B------:R-:W-:Y:S01]  /*3bf0*/  FFMA R3, R31, R22, R0 ;  /* 0x000000161f037223 */ /* 0x000fe20000000000 */
[----:B------:R-:W-:Y:S06]  /*3c00*/  @P0 BRA `(.L_x_92) ;  /* 0xfffffffc00240947 */ /* 0x000fec000383ffff */
[----:B------:R-:W-:Y:S05]  /*3c10*/  BSYNC.RECONVERGENT B0 ;  /* 0x0000000000007941 */ /* 0x000fea0003800200 */
.L_x_91:
[----:B------:R-:W-:-:S07]  /*3c20*/  MOV R9, R25 ;  /* 0x0000001900097202 */ /* 0x000fce0000000f00 */
.L_x_90:
[----:B------:R-:W-:-:S13]  /*3c30*/  ISETP.NE.AND P0, PT, R28, RZ, PT ;  /* 0x000000ff1c00720c */ /* 0x000fda0003f05270 */
[----:B------:R-:W-:Y:S05]  /*3c40*/  @!P0 BRA `(.L_x_93) ;  /* 0x0000000400688947 */ /* 0x000fea0003800000 */
[----:B------:R-:W-:Y:S02]  /*3c50*/  IADD3 R0, PT, PT, R28, -0x1, RZ ;  /* 0xffffffff1c007810 */ /* 0x000fe40007ffe0ff */
[----:B------:R-:W-:Y:S02]  /*3c60*/  ISETP.NE.AND P1, PT, R29, RZ, PT ;  /* 0x000000ff1d00720c */ /* 0x000fe40003f25270 */
[----:B------:R-:W-:-:S13]  /*3c70*/  ISETP.GE.U32.AND P0, PT, R0, 0x7, PT ;  /* 0x000000070000780c */ /* 0x000fda0003f06070 */
[----:B------:R-:W-:Y:S05]  /*3c80*/  @!P0 BRA `(.L_x_94) ;  /* 0x0000000000748947 */ /* 0x000fea0003800000 */
        /* <DEDUP_REMOVED lines=21> */
[----:B---3--:R-:W-:-:S04]  /*3de0*/  FFMA R0, R11, R10, R0 ;  /* 0x0000000a0b007223 */ /* 0x008fc80000000000 */
[----:B----4-:R-:W-:-:S04]  /*3df0*/  FFMA R0, R13, R12, R0 ;  /* 0x0000000c0d007223 */ /* 0x010fc80000000000 */
[----:B-----5:R-:W-:Y:S01]  /*3e00*/  FFMA R0, R15, R14, R0 ;  /* 0x0000000e0f007223 */ /* 0x020fe20000000000 */
[----:B------:R-:W-:-:S03]  /*3e10*/  IADD3 R9, PT, PT, R9, 0x8, RZ ;  /* 0x0000000809097810 */ /* 0x000fc60007ffe0ff */
[----:B--2---:R-:W-:-:S04]  /*3e20*/  FFMA R0, R3, R8, R0 ;  /* 0x0000000803007223 */ /* 0x004fc80000000000 */
[----:B------:R-:W-:-:S04]  /*3e30*/  FFMA R0, R21, R18, R0 ;  /* 0x0000001215007223 */ /* 0x000fc80000000000 */
[----:B------:R-:W-:-:S04]  /*3e40*/  FFMA R0, R23, R20, R0 ;  /* 0x0000001417007223 */ /* 0x000fc80000000000 */
[----:B------:R-:W-:-:S07]  /*3e50*/  FFMA R3, R31, R22, R0 ;  /* 0x000000161f037223 */ /* 0x000fce0000000000 */
.L_x_94:
        /* <DEDUP_REMOVED lines=16> */
[----:B------:R-:W5:Y:S01]  /*3f60*/  LDG.E R14, desc[UR36][R6.64+0xc] ;  /* 0x00000c24060e7981 */ /* 0x000f62000c1e1900 */
[----:B------:R-:W-:Y:S01]  /*3f70*/  IADD3 R9, PT, PT, R9, 0x4, RZ ;  /* 0x0000000409097810 */ /* 0x000fe20007ffe0ff */
[----:B--2---:R-:W-:-:S04]  /*3f80*/  FFMA R0, R0, R8, R3 ;  /* 0x0000000800007223 */ /* 0x004fc80000000003 */
[----:B---3--:R-:W-:-:S04]  /*3f90*/  FFMA R0, R11, R10, R0 ;  /* 0x0000000a0b007223 */ /* 0x008fc80000000000 */
[----:B----4-:R-:W-:-:S04]  /*3fa0*/  FFMA R0, R13, R12, R0 ;  /* 0x0000000c0d007223 */ /* 0x010fc80000000000 */
[----:B-----5:R-:W-:-:S07]  /*3fb0*/  FFMA R3, R15, R14, R0 ;  /* 0x0000000e0f037223 */ /* 0x020fce0000000000 */
.L_x_95:
[----:B------:R-:W-:Y:S05]  /*3fc0*/  @!P1 BRA `(.L_x_93) ;  /* 0x0000000000889947 */ /* 0x000fea0003800000 */
[----:B------:R-:W0:Y:S08]  /*3fd0*/  LDC.64 R4, c[0x0][0x3c0] ;  /* 0x0000f000ff047b82 */ /* 0x000e300000000a00 */
[----:B------:R-:W1:Y:S01]  /*3fe0*/  LDC.64 R6, c[0x0][0x3d0] ;  /* 0x0000f400ff067b82 */ /* 0x000e620000000a00 */
[----:B0-----:R-:W-:-:S05]  /*3ff0*/  IMAD.WIDE.U32 R4, R9, 0x4, R4 ;  /* 0x0000000409047825 */ /* 0x001fca00078e0004 */
[----:B------:R-:W2:Y:S01]  /*4000*/  LDG.E R0, desc[UR36][R4.64] ;  /* 0x0000002404007981 */ /* 0x000ea2000c1e1900 */
[----:B-1----:R-:W-:-:S05]  /*4010*/  IMAD.WIDE.U32 R6, R9, 0x4, R6 ;  /* 0x0000000409067825 */ /* 0x002fca00078e0006 */
[----:B------:R-:W2:Y:S01]  /*4020*/  LDG.E R8, desc[UR36][R6.64] ;  /* 0x0000002406087981 */ /* 0x000ea2000c1e1900 */
[----:B------:R-:W-:Y:S01]  /*4030*/  ISETP.NE.AND P0, PT, R26, 0x1, PT ;  /* 0x000000011a00780c */ /* 0x000fe20003f05270 */
[----:B--2---:R-:W-:-:S12]  /*4040*/  FFMA R3, R0, R8, R3 ;  /* 0x0000000800037223 */ /* 0x004fd80000000003 */
[----:B------:R-:W-:Y:S05]  /*4050*/  @!P0 BRA `(.L_x_93) ;  /* 0x0000000000648947 */ /* 0x000fea0003800000 */
[----:B------:R-:W2:Y:S04]  /*4060*/  LDG.E R0, desc[UR36][R4.64+0x4] ;  /* 0x0000042404007981 */ /* 0x000ea8000c1e1900 */
[----:B------:R-:W2:Y:S01]  /*4070*/  LDG.E R8, desc[UR36][R6.64+0x4] ;  /* 0x0000042406087981 */ /* 0x000ea2000c1e1900 */
[----:B------:R-:W-:Y:S01]  /*4080*/  ISETP.NE.AND P0, PT, R26, 0x2, PT ;  /* 0x000000021a00780c */ /* 0x000fe20003f05270 */
[----:B--2---:R-:W-:-:S12]  /*4090*/  FFMA R3, R0, R8, R3 ;  /* 0x0000000800037223 */ /* 0x004fd80000000003 */
[----:B------:R-:W-:Y:S05]  /*40a0*/  @!P0 BRA `(.L_x_93) ;  /* 0x0000000000508947 */ /* 0x000fea0003800000 */
[----:B------:R-:W2:Y:S04]  /*40b0*/  LDG.E R4, desc[UR36][R4.64+0x8] ;  /* 0x0000082404047981 */ /* 0x000ea8000c1e1900 */
[----:B------:R-:W2:Y:S02]  /*40c0*/  LDG.E R6, desc[UR36][R6.64+0x8] ;  /* 0x0000082406067981 */ /* 0x000ea4000c1e1900 */
[----:B--2---:R-:W-:Y:S01]  /*40d0*/  FFMA R3, R4, R6, R3 ;  /* 0x0000000604037223 */ /* 0x004fe20000000003 */
[----:B------:R-:W-:Y:S06]  /*40e0*/  BRA `(.L_x_93) ;  /* 0x0000000000407947 */ /* 0x000fec0003800000 */
.L_x_83:
[----:B------:R-:W0:Y:S01]  /*40f0*/  LDC.64 R10, c[0x0][0x3c0] ;  /* 0x0000f000ff0a7b82 */ /* 0x000e220000000a00 */
[----:B------:R-:W-:Y:S01]  /*4100*/  IADD3 R12, PT, PT, R24, 0x1, RZ ;  /* 0x00000001180c7810 */ /* 0x000fe20007ffe0ff */
[----:B------:R-:W1:Y:S01]  /*4110*/  LDCU.64 UR4, c[0x4][0x28] ;  /* 0x01000500ff0477ac */ /* 0x000e620008000a00 */
[----:B0-----:R-:W2:Y:S01]  /*4120*/  LDG.E R0, desc[UR36][R10.64] ;  /* 0x000000240a007981 */ /* 0x001ea2000c1e1900 */
[----:B------:R-:W-:Y:S02]  /*4130*/  MOV R3, 0x0 ;  /* 0x0000000000037802 */ /* 0x000fe40000000f00 */
[----:B-1----:R-:W-:Y:S01]  /*4140*/  MOV R4, UR4 ;  /* 0x0000000400047c02 */ /* 0x002fe20008000f00 */
[----:B------:R0:W-:Y:S01]  /*4150*/  STL [R1], R12 ;  /* 0x0000000c01007387 */ /* 0x0001e20000100800 */
[----:B------:R0:W1:Y:S01]  /*4160*/  LDC.64 R14, c[0x4][R3] ;  /* 0x01000000030e7b82 */ /* 0x0000620000000a00 */
[----:B------:R-:W-:Y:S02]  /*4170*/  MOV R5, UR5 ;  /* 0x0000000500057c02 */ /* 0x000fe40008000f00 */
[----:B------:R-:W-:-:S02]  /*4180*/  MOV R6, R16 ;  /* 0x0000001000067202 */ /* 0x000fc40000000f00 */
[----:B------:R-:W-:Y:S01]  /*4190*/  MOV R7, R2 ;  /* 0x0000000200077202 */ /* 0x000fe20000000f00 */
[----:B--2---:R-:W2:Y:S02]  /*41a0*/  F2F.F64.F32 R8, R0 ;  /* 0x0000000000087310 */ /* 0x004ea40000201800 */
[----:B-12---:R0:W-:Y:S04]  /*41b0*/  STL.64 [R1+0x8], R8 ;  /* 0x0000080801007387 */ /* 0x0061e80000100a00 */
[----:B------:R-:W-:-:S07]  /*41c0*/  LEPC R20, `(.L_x_96) ;  /* 0x000000001014794e */ /* 0x000fce0000000000 */
[----:B0-----:R-:W-:Y:S05]  /*41d0*/  CALL.ABS.NOINC R14 ;  /* 0x000000000e007343 */ /* 0x001fea0003c00000 */
.L_x_96:
[----:B------:R-:W-:-:S07]  /*41e0*/  HFMA2 R3, -RZ, RZ, 0, 0 ;  /* 0x00000000ff037431 */ /* 0x000fce00000001ff */
.L_x_93:
[----:B------:R-:W-:Y:S01]  /*41f0*/  ISETP.GE.AND P0, PT, R17, 0x1, PT ;  /* 0x000000011100780c */ /* 0x000fe20003f06270 */
[----:B------:R-:W0:Y:S01]  /*4200*/  F2I.TRUNC.NTZ R0, R3 ;  /* 0x0000000300007305 */ /* 0x000e22000020f100 */
[----:B------:R-:W-:Y:S02]  /*4210*/  MOV R9, RZ ;  /* 0x000000ff00097202 */ /* 0x000fe40000000f00 */
[----:B0-----:R-:W-:-:S09]  /*4220*/  I2FP.F32.S32 R0, R0 ;  /* 0x0000000000007245 */ /* 0x001fd20000201400 */
[----:B------:R-:W-:Y:S05]  /*4230*/  @!P0 BRA `(.L_x_97) ;  /* 0x0000000800288947 */ /* 0x000fea0003800000 */
[----:B------:R-:W-:Y:S01]  /*4240*/  ISETP.GE.U32.AND P0, PT, R27, 0xf, PT ;  /* 0x0000000f1b00780c */ /* 0x000fe20003f06070 */
[----:B------:R-:W-:Y:S01]  /*4250*/  HFMA2 R3, -RZ, RZ, 0, 0 ;  /* 0x00000000ff037431 */ /* 0x000fe200000001ff */
[----:B------:R-:W-:-:S11]  /*4260*/  MOV R9, RZ ;  /* 0x000000ff00097202 */ /* 0x000fd60000000f00 */
[----:B------:R-:W-:Y:S05]  /*4270*/  @!P0 BRA `(.L_x_98) ;  /* 0x0000000000f08947 */ /* 0x000fea0003800000 */
[----:B------:R-:W-:Y:S01]  /*4280*/  BSSY.RECONVERGENT B0, `(.L_x_99) ;  /* 0x000003a000007945 */ /* 0x000fe20003800200 */
[----:B------:R-:W-:Y:S02]  /*4290*/  MOV R9, RZ ;  /* 0x000000ff00097202 */ /* 0x000fe40000000f00 */
[----:B------:R-:W-:-:S07]  /*42a0*/  MOV R3, RZ ;  /* 0x000000ff00037202 */ /* 0x000fce0000000f00 */
.L_x_100:
        /* <DEDUP_REMOVED lines=56> */
.L_x_99:
[----:B------:R-:W-:-:S07]  /*4630*/  MOV R3, R25 ;  /* 0x0000001900037202 */ /* 0x000fce0000000f00 */
.L_x_98:
        /* <DEDUP_REMOVED lines=28> */
[----:B----4-:R-:W-:-:S04]  /*4800*/  FFMA R8, R13, R14, R8 ;  /* 0x0000000e0d087223 */ /* 0x010fc80000000008 */
[----:B-----5:R-:W-:Y:S01]  /*4810*/  FFMA R8, R15, R18, R8 ;  /* 0x000000120f087223 */ /* 0x020fe20000000008 */
[----:B------:R-:W-:-:S03]  /*4820*/  IADD3 R3, PT, PT, R3, 0x8, RZ ;  /* 0x0000000803037810 */ /* 0x000fc60007ffe0ff */
[----:B--2---:R-:W-:-:S04]  /*4830*/  FFMA R8, R9, R10, R8 ;  /* 0x0000000a09087223 */ /* 0x004fc80000000008 */
[----:B---3--:R-:W-:-:S04]  /*4840*/  FFMA R8, R11, R12, R8 ;  /* 0x0000000c0b087223 */ /* 0x008fc80000000008 */
[----:B------:R-:W-:-:S04]  /*4850*/  FFMA R8, R21, R20, R8 ;  /* 0x0000001415087223 */ /* 0x000fc80000000008 */
[----:B------:R-:W-:-:S07]  /*4860*/  FFMA R9, R23, R22, R8 ;  /* 0x0000001617097223 */ /* 0x000fce0000000008 */
.L_x_101:
        /* <DEDUP_REMOVED lines=22> */
.L_x_102:
        /* <DEDUP_REMOVED lines=10> */
[----:B------:R-:W-:Y:S01]  /*4a70*/  ISETP.NE.AND P0, PT, R26, 0x2, PT ;  /* 0x000000021a00780c */ /* 0x000fe20003f05270 */
[----:B------:R-:W2:Y:S04]  /*4a80*/  LDG.E R8, desc[UR36][R4.64+0x4] ;  /* 0x0000042404087981 */ /* 0x000ea8000c1e1900 */
[----:B------:R-:W2:Y:S08]  /*4a90*/  LDG.E R3, desc[UR36][R6.64+0x4] ;  /* 0x0000042406037981 */ /* 0x000eb0000c1e1900 */
[----:B------:R-:W3:Y:S04]  /*4aa0*/  @P0 LDG.E R10, desc[UR36][R4.64+0x8] ;  /* 0x00000824040a0981 */ /* 0x000ee8000c1e1900 */
[----:B------:R-:W3:Y:S01]  /*4ab0*/  @P0 LDG.E R11, desc[UR36][R6.64+0x8] ;  /* 0x00000824060b0981 */ /* 0x000ee2000c1e1900 */
[----:B--2---:R-:W-:-:S04]  /*4ac0*/  FFMA R9, R8, R3, R9 ;  /* 0x0000000308097223 */ /* 0x004fc80000000009 */
[----:B---3--:R-:W-:-:S07]  /*4ad0*/  @P0 FFMA R9, R10, R11, R9 ;  /* 0x0000000b0a090223 */ /* 0x008fce0000000009 */
.L_x_97:
[----:B------:R-:W0:Y:S01]  /*4ae0*/  MUFU.RCP R4, R9 ;  /* 0x0000000900047308 */ /* 0x000e220000001000 */
[----:B------:R-:W-:Y:S07]  /*4af0*/  BSSY.RECONVERGENT B2, `(.L_x_103) ;  /* 0x000000c000027945 */ /* 0x000fee0003800200 */
[----:B------:R-:W1:Y:S01]  /*4b00*/  FCHK P0, R0, R9 ;  /* 0x0000000900007302 */ /* 0x000e620000000000 */
[----:B0-----:R-:W-:-:S04]  /*4b10*/  FFMA R3, R4, -R9, 1 ;  /* 0x3f80000004037423 */ /* 0x001fc80000000809 */
[----:B------:R-:W-:-:S04]  /*4b20*/  FFMA R3, R4, R3, R4 ;  /* 0x0000000304037223 */ /* 0x000fc80000000004 */
[----:B------:R-:W-:-:S04]  /*4b30*/  FFMA R4, R0, R3, RZ ;  /* 0x0000000300047223 */ /* 0x000fc800000000ff */
[----:B------:R-:W-:-:S04]  /*4b40*/  FFMA R5, R4, -R9, R0 ;  /* 0x8000000904057223 */ /* 0x000fc80000000000 */
[----:B------:R-:W-:Y:S01]  /*4b50*/  FFMA R3, R3, R5, R4 ;  /* 0x0000000503037223 */ /* 0x000fe20000000004 */
[----:B-1----:R-:W-:Y:S06]  /*4b60*/  @!P0 BRA `(.L_x_104) ;  /* 0x0000000000108947 */ /* 0x002fec0003800000 */
[----:B------:R-:W-:Y:S02]  /*4b70*/  MOV R4, R9 ;  /* 0x0000000900047202 */ /* 0x000fe40000000f00 */
[----:B------:R-:W-:Y:S02]  /*4b80*/  MOV R3, R0 ;  /* 0x0000000000037202 */ /* 0x000fe40000000f00 */
[----:B------:R-:W-:-:S07]  /*4b90*/  MOV R14, 0x4bb0 ;  /* 0x00004bb0000e7802 */ /* 0x000fce0000000f00 */
[----:B------:R-:W-:Y:S05]  /*4ba0*/  CALL.REL.NOINC `($__internal_1_$__cuda_sm3x_div_rn_noftz_f32_slowpath) ;  /* 0x0000009c00c87944 */ /* 0x000fea0003c00000 */
.L_x_104:
[----:B------:R-:W-:Y:S05]  /*4bb0*/  BSYNC.RECONVERGENT B2 ;  /* 0x0000000000027941 */ /* 0x000fea0003800200 */
.L_x_103:
[----:B------:R-:W-:Y:S01]  /*4bc0*/  ISETP.GE.AND P0, PT, R17, 0x1, PT ;  /* 0x000000011100780c */ /* 0x000fe20003f06270 */
[----:B------:R-:W-:-:S12]  /*4bd0*/  HFMA2 R9, -RZ, RZ, 0, 0 ;  /* 0x00000000ff097431 */ /* 0x000fd800000001ff */
[----:B------:R-:W-:Y:S05]  /*4be0*/  @!P0 BRA `(.L_x_105) ;  /* 0x0000002000f88947 */ /* 0x000fea0003800000 */
[----:B------:R-:W-:Y:S02]  /*4bf0*/  ISETP.GE.U32.AND P1, PT, R27, 0xf, PT ;  /* 0x0000000f1b00780c */ /* 0x000fe40003f26070 */
[----:B------:R-:W-:-:S11]  /*4c00*/  MOV R9, RZ ;  /* 0x000000ff00097202 */ /* 0x000fd60000000f00 */
[----:B------:R-:W-:Y:S05]  /*4c10*/  @!P1 BRA `(.L_x_106) ;  /* 0x00000004002c9947 */ /* 0x000fea0003800000 */
[----:B------:R-:W-:Y:S01]  /*4c20*/  BSSY.RECONVERGENT B0, `(.L_x_107) ;  /* 0x0000049000007945 */ /* 0x000fe20003800200 */
[----:B------:R-:W-:-:S07]  /*4c30*/  MOV R9, RZ ;  /* 0x000000ff00097202 */ /* 0x000fce0000000f00 */
.L_x_108:
        /* <DEDUP_REMOVED lines=9> */
[----:B--2---:R-:W-:-:S05]  /*4cd0*/  FFMA R11, R8, R3, R11 ;  /* 0x00000003080b7223 */ /* 0x004fca000000000b */
[----:B------:R0:W-:Y:S04]  /*4ce0*/  STG.E desc[UR36][R6.64], R11 ;  /* 0x0000000b06007986 */ /* 0x0001e8000c101924 */
[----:B------:R-:W3:Y:S04]  /*4cf0*/  LDG.E R8, desc[UR36][R4.64+0x4] ;  /* 0x0000042404087981 */ /* 0x000ee8000c1e1900 */
[----:B0-----:R-:W2:Y:S01]  /*4d00*/  LDG.E R11, desc[UR36][R6.64+0x10] ;  /* 0x00001024060b7981 */ /* 0x001ea2000c1e1900 */
[----:B---3--:R-:W-:-:S05]  /*4d10*/  FFMA R13, R8, R3, R13 ;  /* 0x00000003080d7223 */ /* 0x008fca000000000d */
[----:B------:R0:W-:Y:S04]  /*4d20*/  STG.E desc[UR36][R6.64+0x4], R13 ;  /* 0x0000040d06007986 */ /* 0x0001e8000c101924 */
[----:B------:R-:W4:Y:S04]  /*4d30*/  LDG.E R8, desc[UR36][R4.64+0x8] ;  /* 0x0000082404087981 */ /* 0x000f28000c1e1900 */
[----:B0-----:R-:W3:Y:S01]  /*4d40*/  LDG.E R13, desc[UR36][R6.64+0x14] ;  /* 0x00001424060d7981 */ /* 0x001ee2000c1e1900 */
[----:B----4-:R-:W-:-:S05]  /*4d50*/  FFMA R15, R8, R3, R15 ;  /* 0x00000003080f7223 */ /* 0x010fca000000000f */
[----:B------:R0:W-:Y:S04]  /*4d60*/  STG.E desc[UR36][R6.64+0x8], R15 ;  /* 0x0000080f06007986 */ /* 0x0001e8000c101924 */
[----:B------:R-:W5:Y:S04]  /*4d70*/  LDG.E R8, desc[UR36][R4.64+0xc] ;  /* 0x00000c2404087981 */ /* 0x000f68000c1e1900 */
[----:B0-----:R-:W4:Y:S01]  /*4d80*/  LDG.E R15, desc[UR36][R6.64+0x18] ;  /* 0x00001824060f7981 */ /* 0x001f22000c1e1900 */
[----:B-----5:R-:W-:-:S05]  /*4d90*/  FFMA R21, R8, R3, R21 ;  /* 0x0000000308157223 */ /* 0x020fca0000000015 */
[----:B------:R0:W-:Y:S04]  /*4da0*/  STG.E desc[UR36][R6.64+0xc], R21 ;  /* 0x00000c1506007986 */ /* 0x0001e8000c101924 */
[----:B------:R-:W2:Y:S04]  /*4db0*/  LDG.E R8, desc[UR36][R4.64+0x10] ;  /* 0x0000102404087981 */ /* 0x000ea8000c1e1900 */
[----:B0-----:R-:W5:Y:S01]  /*4dc0*/  LDG.E R21, desc[UR36][R6.64+0x1c] ;  /* 0x00001c2406157981 */ /* 0x001f62000c1e1900 */
        /* <DEDUP_REMOVED lines=34> */
[----:B------:R-:W3:Y:S02]  /*4ff0*/  LDG.E R8, desc[UR36][R4.64+0x34] ;  /* 0x0000342404087981 */ /* 0x000ee4000c1e1900 */
[----:B---3--:R-:W-:-:S05]  /*5000*/  FFMA R13, R8, R3, R13 ;  /* 0x00000003080d7223 */ /* 0x008fca000000000d */
[----:B------:R0:W-:Y:S04]  /*5010*/  STG.E desc[UR36][R6.64+0x34], R13 ;  /* 0x0000340d06007986 */ /* 0x0001e8000c101924 */
[----:B------:R-:W4:Y:S02]  /*5020*/  LDG.E R8, desc[UR36][R4.64+0x38] ;  /* 0x0000382404087981 */ /* 0x000f24000c1e1900 */
[----:B----4-:R-:W-:-:S05]  /*5030*/  FFMA R15, R8, R3, R15 ;  /* 0x00000003080f7223 */ /* 0x010fca000000000f */
[----:B------:R0:W-:Y:S04]  /*5040*/  STG.E desc[UR36][R6.64+0x38], R15 ;  /* 0x0000380f06007986 */ /* 0x0001e8000c101924 */
[----:B------:R-:W5:Y:S01]  /*5050*/  LDG.E R8, desc[UR36][R4.64+0x3c] ;  /* 0x00003c2404087981 */ /* 0x000f62000c1e1900 */
[----:B------:R-:W-:-:S04]  /*5060*/  IADD3 R9, PT, PT, R9, 0x10, RZ ;  /* 0x0000001009097810 */ /* 0x000fc80007ffe0ff */
[----:B------:R-:W-:Y:S01]  /*5070*/  ISETP.NE.AND P0, PT, R9, R25, PT ;  /* 0x000000190900720c */ /* 0x000fe20003f05270 */
[----:B-----5:R-:W-:-:S05]  /*5080*/  FFMA R21, R8, R3, R21 ;  /* 0x0000000308157223 */ /* 0x020fca0000000015 */
[----:B------:R0:W-:Y:S07]  /*5090*/  STG.E desc[UR36][R6.64+0x3c], R21 ;  /* 0x00003c1506007986 */ /* 0x0001ee000c101924 */
[----:B------:R-:W-:Y:S05]  /*50a0*/  @P0 BRA `(.L_x_108) ;  /* 0xfffffff800e40947 */ /* 0x000fea000383ffff */
[----:B------:R-:W-:Y:S05]  /*50b0*/  BSYNC.RECONVERGENT B0 ;  /* 0x0000000000007941 */ /* 0x000fea0003800200 */
.L_x_107:
[----:B------:R-:W-:-:S07]  /*50c0*/  MOV R9, R25 ;  /* 0x0000001900097202 */ /* 0x000fce0000000f00 */
.L_x_106:
[----:B------:R-:W-:-:S13]  /*50d0*/  ISETP.NE.AND P0, PT, R28, RZ, PT ;  /* 0x000000ff1c00720c */ /* 0x000fda0003f05270 */
[----:B------:R-:W-:Y:S05]  /*50e0*/  @!P0 BRA `(.L_x_109) ;  /* 0x0000000400608947 */ /* 0x000fea0003800000 */
[----:B------:R-:W-:Y:S02]  /*50f0*/  IADD3 R4, PT, PT, R28, -0x1, RZ ;  /* 0xffffffff1c047810 */ /* 0x000fe40007ffe0ff */
[----:B------:R-:W-:Y:S02]  /*5100*/  ISETP.NE.AND P3, PT, R29, RZ, PT ;  /* 0x000000ff1d00720c */ /* 0x000fe40003f65270 */
[----:B------:R-:W-:-:S13]  /*5110*/  ISETP.GE.U32.AND P2, PT, R4, 0x7, PT ;  /* 0x000000070400780c */ /* 0x000fda0003f46070 */
[----:B------:R-:W-:Y:S05]  /*5120*/  @!P2 BRA `(.L_x_110) ;  /* 0x000000000094a947 */ /* 0x000fea0003800000 */
        /* <DEDUP_REMOVED lines=34> */
[----:B------:R-:W-:Y:S01]  /*5350*/  IADD3 R9, PT, PT, R9, 0x8, RZ ;  /* 0x0000000809097810 */ /* 0x000fe20007ffe0ff */
[----:B-----5:R-:W-:-:S05]  /*5360*/  FFMA R21, R8, R3, R21 ;  /* 0x0000000308157223 */ /* 0x020fca0000000015 */
[----:B------:R1:W-:Y:S02]  /*5370*/  STG.E desc[UR36][R6.64+0x1c], R21 ;  /* 0x00001c1506007986 */ /* 0x0003e4000c101924 */
.L_x_110:
[----:B------:R-:W-:Y:S05]  /*5380*/  @!P3 BRA `(.L_x_109) ;  /* 0x0000000000b8b947 */ /* 0x000fea0003800000 */
[----:B------:R-:W-:Y:S02]  /*5390*/  IADD3 R4, PT, PT, R29, -0x1, RZ ;  /* 0xffffffff1d047810 */ /* 0x000fe40007ffe0ff */
[----:B------:R-:W-:Y:S02]  /*53a0*/  ISETP.NE.AND P3, PT, R26, RZ, PT ;  /* 0x000000ff1a00720c */ /* 0x000fe40003f65270 */
[----:B------:R-:W-:-:S13]  /*53b0*/  ISETP.GE.U32.AND P2, PT, R4, 0x3, PT ;  /* 0x000000030400780c */ /* 0x000fda0003f46070 */
[----:B------:R-:W-:Y:S05]  /*53c0*/  @!P2 BRA `(.L_x_111) ;  /* 0x000000000054a947 */ /* 0x000fea0003800000 */
[----:B------:R-:W2:Y:S08]  /*53d0*/  LDC.64 R4, c[0x0][0x3b8] ;  /* 0x0000ee00ff047b82 */ /* 0x000eb00000000a00 */
[----:B01----:R-:W0:Y:S01]  /*53e0*/  LDC.64 R6, c[0x0][0x3b0] ;  /* 0x0000ec00ff067b82 */ /* 0x003e220000000a00 */
[----:B--2---:R-:W-:-:S05]  /*53f0*/  IMAD.WIDE.U32 R4, R9, 0x4, R4 ;  /* 0x0000000409047825 */ /* 0x004fca00078e0004 */
        /* <DEDUP_REMOVED lines=18> */
.L_x_111:
[----:B------:R-:W-:Y:S05]  /*5520*/  @!P3 BRA `(.L_x_109) ;  /* 0x000000000050b947 */ /* 0x000fea0003800000 */
[----:B------:R-:W3:Y:S08]  /*5530*/  LDC.64 R4, c[0x0][0x3b8] ;  /* 0x0000ee00ff047b82 */ /* 0x000ef00000000a00 */
[----:B012---:R-:W0:Y:S01]  /*5540*/  LDC.64 R6, c[0x0][0x3b0] ;  /* 0x0000ec00ff067b82 */ /* 0x007e220000000a00 */
[----:B---3--:R-:W-:-:S05]  /*5550*/  IMAD.WIDE.U32 R4, R9, 0x4, R4 ;  /* 0x0000000409047825 */ /* 0x008fca00078e0004 */
[----:B------:R-:W2:Y:S01]  /*5560*/  LDG.E R8, desc[UR36][R4.64] ;  /* 0x0000002404087981 */ /* 0x000ea2000c1e1900 */
[----:B0-----:R-:W-:-:S05]  /*5570*/  IMAD.WIDE.U32 R6, R9, 0x4, R6 ;  /* 0x0000000409067825 */ /* 0x001fca00078e0006 */
[----:B------:R-:W2:Y:S01]  /*5580*/  LDG.E R9, desc[UR36][R6.64] ;  /* 0x0000002406097981 */ /* 0x000ea2000c1e1900 */
[----:B------:R-:W-:Y:S01]  /*5590*/  ISETP.NE.AND P2, PT, R26, 0x1, PT ;  /* 0x000000011a00780c */ /* 0x000fe20003f45270 */
[----:B--2---:R-:W-:-:S05]  /*55a0*/  FFMA R9, R8, R3, R9 ;  /* 0x0000000308097223 */ /* 0x004fca0000000009 */
[----:B------:R3:W-:Y:S07]  /*55b0*/  STG.E desc[UR36][R6.64], R9 ;  /* 0x0000000906007986 */ /* 0x0007ee000c101924 */
[----:B------:R-:W-:Y:S05]  /*55c0*/  @!P2 BRA `(.L_x_109) ;  /* 0x000000000028a947 */ /* 0x000fea0003800000 */
[----:B------:R-:W2:Y:S04]  /*55d0*/  LDG.E R8, desc[UR36][R4.64+0x4] ;  /* 0x0000042404087981 */ /* 0x000ea8000c1e1900 */
[----:B---3--:R-:W2:Y:S01]  /*55e0*/  LDG.E R9, desc[UR36][R6.64+0x4] ;  /* 0x0000042406097981 */ /* 0x008ea2000c1e1900 */
[----:B------:R-:W-:Y:S01]  /*55f0*/  ISETP.NE.AND P2, PT, R26, 0x2, PT ;  /* 0x000000021a00780c */ /* 0x000fe20003f45270 */
[----:B--2---:R-:W-:-:S05]  /*5600*/  FFMA R9, R8, R3, R9 ;  /* 0x0000000308097223 */ /* 0x004fca0000000009 */
[----:B------:R4:W-:Y:S07]  /*5610*/  STG.E desc[UR36][R6.64+0x4], R9 ;  /* 0x0000040906007986 */ /* 0x0009ee000c101924 */
[----:B------:R-:W-:Y:S05]  /*5620*/  @!P2 BRA `(.L_x_109) ;  /* 0x000000000010a947 */ /* 0x000fea0003800000 */
[----:B------:R-:W2:Y:S04]  /*5630*/  LDG.E R4, desc[UR36][R4.64+0x8] ;  /* 0x0000082404047981 */ /* 0x000ea8000c1e1900 */
[----:B----4-:R-:W2:Y:S02]  /*5640*/  LDG.E R9, desc[UR36][R6.64+0x8] ;  /* 0x0000082406097981 */ /* 0x010ea4000c1e1900 */
[----:B--2---:R-:W-:-:S05]  /*5650*/  FFMA R9, R4, R3, R9 ;  /* 0x0000000304097223 */ /* 0x004fca0000000009 */
[----:B------:R0:W-:Y:S02]  /*5660*/  STG.E desc[UR36][R6.64+0x8], R9 ;  /* 0x0000080906007986 */ /* 0x0001e4000c101924 */
.L_x_109:
[----:B0--34-:R-:W-:Y:S01]  /*5670*/  HFMA2 R9, -RZ, RZ, 0, 0 ;  /* 0x00000000ff097431 */ /* 0x019fe200000001ff */
[----:B------:R-:W-:Y:S06]  /*5680*/  @!P1 BRA `(.L_x_112) ;  /* 0x00000004002c9947 */ /* 0x000fec0003800000 */
[----:B------:R-:W-:Y:S01]  /*5690*/  BSSY.RECONVERGENT B0, `(.L_x_113) ;  /* 0x0000049000007945 */ /* 0x000fe20003800200 */
[----:B------:R-:W-:-:S07]  /*56a0*/  MOV R9, RZ ;  /* 0x000000ff00097202 */ /* 0x000fce0000000f00 */
.L_x_114:
[----:B0-----:R-:W0:Y:S08]  /*56b0*/  LDC.64 R4, c[0x0][0x3c8] ;  /* 0x0000f200ff047b82 */ /* 0x001e300000000a00 */
[----:B-12---:R-:W1:Y:S01]  /*56c0*/  LDC.64 R6, c[0x0][0x3c0] ;  /* 0x0000f000ff067b82 */ /* 0x006e620000000a00 */
[----:B0-----:R-:W-:-:S05]  /*56d0*/  IMAD.WIDE.U32 R4, R9, 0x4, R4 ;  /* 0x0000000409047825 */ /* 0x001fca00078e0004 */
[----:B------:R-:W2:Y:S01]  /*56e0*/  LDG.E R8, desc[UR36][R4.64] ;  /* 0x0000002404087981 */ /* 0x000ea2000c1e1900 */
[----:B-1----:R-:W-:-:S05]  /*56f0*/  IMAD.WIDE.U32 R6, R9, 0x4, R6 ;  /* 0x0000000409067825 */ /* 0x002fca00078e0006 */
[----:B------:R-:W2:Y:S04]  /*5700*/  LDG.E R11, desc[UR36][R6.64] ;  /* 0x00000024060b7981 */ /* 0x000ea8000c1e1900 */
[----:B------:R-:W3:Y:S04]  /*5710*/  LDG.E R13, desc[UR36][R6.64+0x4] ;  /* 0x00000424060d7981 */ /* 0x000ee8000c1e1900 */
[----:B------:R-:W4:Y:S04]  /*5720*/  LDG.E R15, desc[UR36][R6.64+0x8] ;  /* 0x00000824060f7981 */ /* 0x000f28000c1e1900 */
[----:B------:R-:W5:Y:S01]  /*5730*/  LDG.E R21, desc[UR36][R6.64+0xc] ;  /* 0x00000c2406157981 */ /* 0x000f62000c1e1900 */
[----:B--2---:R-:W-:-:S05]  /*5740*/  FFMA R11, R8, -R3, R11 ;  /* 0x80000003080b7223 */ /* 0x004fca000000000b */
[----:B------:R0:W-:Y:S04]  /*5750*/  STG.E desc[UR36][R6.64], R11 ;  /* 0x0000000b06007986 */ /* 0x0001e8000c101924 */
[----:B------:R-:W3:Y:S04]  /*5760*/  LDG.E R8, desc[UR36][R4.64+0x4] ;  /* 0x0000042404087981 */ /* 0x000ee8000c1e1900 */
[----:B0-----:R-:W2:Y:S01]  /*5770*/  LDG.E R11, desc[UR36][R6.64+0x10] ;  /* 0x00001024060b7981 */ /* 0x001ea2000c1e1900 */
[----:B---3--:R-:W-:-:S05]  /*5780*/  FFMA R13, R8, -R3, R13 ;  /* 0x80000003080d7223 */ /* 0x008fca000000000d */
[----:B------:R0:W-:Y:S04]  /*5790*/  STG.E desc[UR36][R6.64+0x4], R13 ;  /* 0x0000040d06007986 */ /* 0x0001e8000c101924 */
[----:B------:R-:W4:Y:S04]  /*57a0*/  LDG.E R8, desc[UR36][R4.64+0x8] ;  /* 0x0000082404087981 */ /* 0x000f28000c1e1900 */
[----:B0-----:R-:W3:Y:S01]  /*57b0*/  LDG.E R13, desc[UR36][R6.64+0x14] ;  /* 0x00001424060d7981 */ /* 0x001ee2000c1e1900 */
[----:B----4-:R-:W-:-:S05]  /*57c0*/  FFMA R15, R8, -R3, R15 ;  /* 0x80000003080f7223 */ /* 0x010fca000000000f */
[----:B------:R0:W-:Y:S04]  /*57d0*/  STG.E desc[UR36][R6.64+0x8], R15 ;  /* 0x0000080f06007986 */ /* 0x0001e8000c101924 */
[----:B------:R-:W5:Y:S04]  /*57e0*/  LDG.E R8, desc[UR36][R4.64+0xc] ;  /* 0x00000c2404087981 */ /* 0x000f68000c1e1900 */
[----:B0-----:R-:W4:Y:S01]  /*57f0*/  LDG.E R15, desc[UR36][R6.64+0x18] ;  /* 0x00001824060f7981 */ /* 0x001f22000c1e1900 */
[----:B-----5:R-:W-:-:S05]  /*5800*/  FFMA R21, R8, -R3, R21 ;  /* 0x8000000308157223 */ /* 0x020fca0000000015 */
[----:B------:R0:W-:Y:S04]  /*5810*/  STG.E desc[UR36][R6.64+0xc], R21 ;  /* 0x00000c1506007986 */ /* 0x0001e8000c101924 */
[----:B------:R-:W2:Y:S04]  /*5820*/  LDG.E R8, desc[UR36][R4.64+0x10] ;  /* 0x0000102404087981 */ /* 0x000ea8000c1e1900 */
[----:B0-----:R-:W5:Y:S01]  /*5830*/  LDG.E R21, desc[UR36][R6.64+0x1c] ;  /* 0x00001c2406157981 */ /* 0x001f62000c1e1900 */
        /* <DEDUP_REMOVED lines=34> */
[----:B------:R-:W3:Y:S02]  /*5a60*/  LDG.E R8, desc[UR36][R4.64+0x34] ;  /* 0x0000342404087981 */ /* 0x000ee4000c1e1900 */
[----:B---3--:R-:W-:-:S05]  /*5a70*/  FFMA R13, R8, -R3, R13 ;  /* 0x80000003080d7223 */ /* 0x008fca000000000d */
[----:B------:R0:W-:Y:S04]  /*5a80*/  STG.E desc[UR36][R6.64+0x34], R13 ;  /* 0x0000340d06007986 */ /* 0x0001e8000c101924 */
[----:B------:R-:W4:Y:S02]  /*5a90*/  LDG.E R8, desc[UR36][R4.64+0x38] ;  /* 0x0000382404087981 */ /* 0x000f24000c1e1900 */
[----:B----4-:R-:W-:-:S05]  /*5aa0*/  FFMA R15, R8, -R3, R15 ;  /* 0x80000003080f7223 */ /* 0x010fca000000000f */
[----:B------:R0:W-:Y:S04]  /*5ab0*/  STG.E desc[UR36][R6.64+0x38], R15 ;  /* 0x0000380f06007986 */ /* 0x0001e8000c101924 */
[----:B------:R-:W5:Y:S01]  /*5ac0*/  LDG.E R8, desc[UR36][R4.64+0x3c] ;  /* 0x00003c2404087981 */ /* 0x000f62000c1e1900 */
[----:B------:R-:W-:-:S04]  /*5ad0*/  IADD3 R9, PT, PT, R9, 0x10, RZ ;  /* 0x0000001009097810 */ /* 0x000fc80007ffe0ff */
[----:B------:R-:W-:Y:S01]  /*5ae0*/  ISETP.NE.AND P2, PT, R9, R25, PT ;  /* 0x000000190900720c */ /* 0x000fe20003f45270 */
[----:B-----5:R-:W-:-:S05]  /*5af0*/  FFMA R21, R8, -R3, R21 ;  /* 0x8000000308157223 */ /* 0x020fca0000000015 */
[----:B------:R0:W-:Y:S07]  /*5b00*/  STG.E desc[UR36][R6.64+0x3c], R21 ;  /* 0x00003c1506007986 */ /* 0x0001ee000c101924 */
[----:B------:R-:W-:Y:S05]  /*5b10*/  @P2 BRA `(.L_x_114) ;  /* 0xfffffff800e42947 */ /* 0x000fea000383ffff */
[----:B------:R-:W-:Y:S05]  /*5b20*/  BSYNC.RECONVERGENT B0 ;  /* 0x0000000000007941 */ /* 0x000fea0003800200 */
.L_x_113:
[----:B------:R-:W-:-:S07]  /*5b30*/  MOV R9, R25 ;  /* 0x0000001900097202 */ /* 0x000fce0000000f00 */
.L_x_112:
[----:B------:R-:W-:Y:S05]  /*5b40*/  @!P0 BRA `(.L_x_115) ;  /* 0x0000000400608947 */ /* 0x000fea0003800000 */
[----:B------:R-:W-:Y:S02]  /*5b50*/  IADD3 R4, PT, PT, R28, -0x1, RZ ;  /* 0xffffffff1c047810 */ /* 0x000fe40007ffe0ff */
[----:B------:R-:W-:Y:S02]  /*5b60*/  ISETP.NE.AND P3, PT, R29, RZ, PT ;  /* 0x000000ff1d00720c */ /* 0x000fe40003f65270 */
[----:B------:R-:W-:-:S13]  /*5b70*/  ISETP.GE.U32.AND P2, PT, R4, 0x7, PT ;  /* 0x000000070400780c */ /* 0x000fda0003f46070 */
[----:B------:R-:W-:Y:S05]  /*5b80*/  @!P2 BRA `(.L_x_116) ;  /* 0x000000000094a947 */ /* 0x000fea0003800000 */
[----:B------:R-:W3:Y:S08]  /*5b90*/  LDC.64 R4, c[0x0][0x3c8] ;  /* 0x0000f200ff047b82 */ /* 0x000ef00000000a00 */
[----:B012---:R-:W0:Y:S01]  /*5ba0*/  LDC.64 R6, c[0x0][0x3c0] ;  /* 0x0000f000ff067b82 */ /* 0x007e220000000a00 */
[----:B---3--:R-:W-:-:S05]  /*5bb0*/  IMAD.WIDE.U32 R4, R9, 0x4, R4 ;  /* 0x0000000409047825 */ /* 0x008fca00078e0004 */
[----:B------:R-:W2:Y:S01]  /*5bc0*/  LDG.E R8, desc[UR36][R4.64] ;  /* 0x0000002404087981 */ /* 0x000ea2000c1e1900 */
[----:B0-----:R-:W-:-:S05]  /*5bd0*/  IMAD.WIDE.U32 R6, R9, 0x4, R6 ;  /* 0x0000000409067825 */ /* 0x001fca00078e0006 */
        /* <DEDUP_REMOVED lines=29> */
[----:B------:R-:W-:Y:S01]  /*5db0*/  IADD3 R9, PT, PT, R9, 0x8, RZ ;  /* 0x0000000809097810 */ /* 0x000fe20007ffe0ff */
[----:B-----5:R-:W-:-:S05]  /*5dc0*/  FFMA R21, R8, -R3, R21 ;  /* 0x8000000308157223 */ /* 0x020fca0000000015 */
[----:B------:R0:W-:Y:S02]  /*5dd0*/  STG.E desc[UR36][R6.64+0x1c], R21 ;  /* 0x00001c1506007986 */ /* 0x0001e4000c101924 */
.L_x_116:
        /* <DEDUP_REMOVED lines=26> */
.L_x_117:
        /* <DEDUP_REMOVED lines=8> */
[----:B--2---:R-:W-:-:S05]  /*6000*/  FFMA R9, R8, -R3, R9 ;  /* 0x8000000308097223 */ /* 0x004fca0000000009 */
[----:B------:R3:W-:Y:S07]  /*6010*/  STG.E desc[UR36][R6.64], R9 ;  /* 0x0000000906007986 */ /* 0x0007ee000c101924 */
[----:B------:R-:W-:Y:S05]  /*6020*/  @!P2 BRA `(.L_x_115) ;  /* 0x000000000028a947 */ /* 0x000fea0003800000 */
[----:B------:R-:W2:Y:S04]  /*6030*/  LDG.E R8, desc[UR36][R4.64+0x4] ;  /* 0x0000042404087981 */ /* 0x000ea8000c1e1900 */
[----:B---3--:R-:W2:Y:S01]  /*6040*/  LDG.E R9, desc[UR36][R6.64+0x4] ;  /* 0x0000042406097981 */ /* 0x008ea2000c1e1900 */
[----:B------:R-:W-:Y:S01]  /*6050*/  ISETP.NE.AND P2, PT, R26, 0x2, PT ;  /* 0x000000021a00780c */ /* 0x000fe20003f45270 */
[----:B--2---:R-:W-:-:S05]  /*6060*/  FFMA R9, R8, -R3, R9 ;  /* 0x8000000308097223 */ /* 0x004fca0000000009 */
[----:B------:R4:W-:Y:S07]  /*6070*/  STG.E desc[UR36][R6.64+0x4], R9 ;  /* 0x0000040906007986 */ /* 0x0009ee000c101924 */
[----:B------:R-:W-:Y:S05]  /*6080*/  @!P2 BRA `(.L_x_115) ;  /* 0x000000000010a947 */ /* 0x000fea0003800000 */
[----:B------:R-:W2:Y:S04]  /*6090*/  LDG.E R4, desc[UR36][R4.64+0x8] ;  /* 0x0000082404047981 */ /* 0x000ea8000c1e1900 */
[----:B----4-:R-:W2:Y:S02]  /*60a0*/  LDG.E R9, desc[UR36][R6.64+0x8] ;  /* 0x0000082406097981 */ /* 0x010ea4000c1e1900 */
[----:B--2---:R-:W-:-:S05]  /*60b0*/  FFMA R9, R4, -R3, R9 ;  /* 0x8000000304097223 */ /* 0x004fca0000000009 */
[----:B------:R0:W-:Y:S02]  /*60c0*/  STG.E desc[UR36][R6.64+0x8], R9 ;  /* 0x0000080906007986 */ /* 0x0001e4000c101924 */
.L_x_115:
[----:B------:R-:W-:Y:S01]  /*60d0*/  HFMA2 R3, -RZ, RZ, 0, 0 ;  /* 0x00000000ff037431 */ /* 0x000fe200000001ff */
[----:B------:R-:W-:Y:S06]  /*60e0*/  @!P1 BRA `(.L_x_118) ;  /* 0x0000000000ac9947 */ /* 0x000fec0003800000 */
[----:B------:R-:W-:Y:S01]  /*60f0*/  BSSY.RECONVERGENT B0, `(.L_x_119) ;  /* 0x0000029000007945 */ /* 0x000fe20003800200 */
[----:B------:R-:W-:-:S07]  /*6100*/  MOV R3, RZ ;  /* 0x000000ff00037202 */ /* 0x000fce0000000f00 */
.L_x_120:
[----:B------:R-:W5:Y:S08]  /*6110*/  LDC.64 R4, c[0x0][0x3c0] ;  /* 0x0000f000ff047b82 */ /* 0x000f700000000a00 */
[----:B01234-:R-:W0:Y:S01]  /*6120*/  LDC.64 R6, c[0x0][0x3d0] ;  /* 0x0000f400ff067b82 */ /* 0x01fe220000000a00 */
[----:B-----5:R-:W-:-:S05]  /*6130*/  IMAD.WIDE.U32 R4, R3, 0x4, R4 ;  /* 0x0000000403047825 */ /* 0x020fca00078e0004 */
[----:B------:R-:W2:Y:S01]  /*6140*/  LDG.E R9, desc[UR36][R4.64] ;  /* 0x0000002404097981 */ /* 0x000ea2000c1e1900 */
[----:B0-----:R-:W-:-:S05]  /*6150*/  IMAD.WIDE.U32 R6, R3, 0x4, R6 ;  /* 0x0000000403067825 */ /* 0x001fca00078e0006 */
        /* <DEDUP_REMOVED lines=35> */
.L_x_119:
[----:B------:R-:W-:-:S07]  /*6390*/  MOV R3, R25 ;  /* 0x0000001900037202 */ /* 0x000fce0000000f00 */
.L_x_118:
[----:B------:R-:W-:Y:S05]  /*63a0*/  @!P0 BRA `(.L_x_121) ;  /* 0x0000000000e88947 */ /* 0x000fea0003800000 */
[----:B------:R-:W-:Y:S02]  /*63b0*/  IADD3 R4, PT, PT, R28, -0x1, RZ ;  /* 0xffffffff1c047810 */ /* 0x000fe40007ffe0ff */
[----:B------:R-:W-:Y:S02]  /*63c0*/  ISETP.NE.AND P3, PT, R29, RZ, PT ;  /* 0x000000ff1d00720c */ /* 0x000fe40003f65270 */
[----:B------:R-:W-:-:S13]  /*63d0*/  ISETP.GE.U32.AND P2, PT, R4, 0x7, PT ;  /* 0x000000070400780c */ /* 0x000fda0003f46070 */
[----:B------:R-:W-:Y:S05]  /*63e0*/  @!P2 BRA `(.L_x_122) ;  /* 0x000000000054a947 */ /* 0x000fea0003800000 */
        /* <DEDUP_REMOVED lines=21> */
.L_x_122:
        /* <DEDUP_REMOVED lines=18> */
.L_x_123:
[----:B------:R-:W-:Y:S05]  /*6660*/  @!P3 BRA `(.L_x_121) ;  /* 0x000000000038b947 */ /* 0x000fea0003800000 */
[----:B------:R-:W5:Y:S08]  /*6670*/  LDC.64 R4, c[0x0][0x3c0] ;  /* 0x0000f000ff047b82 */ /* 0x000f700000000a00 */
[----:B01234-:R-:W0:Y:S01]  /*6680*/  LDC.64 R6, c[0x0][0x3d0] ;  /* 0x0000f400ff067b82 */ /* 0x01fe220000000a00 */
[----:B-----5:R-:W-:-:S05]  /*6690*/  IMAD.WIDE.U32 R4, R3, 0x4, R4 ;  /* 0x0000000403047825 */ /* 0x020fca00078e0004 */
[----:B------:R-:W2:Y:S01]  /*66a0*/  LDG.E R9, desc[UR36][R4.64] ;  /* 0x0000002404097981 */ /* 0x000ea2000c1e1900 */
[----:B------:R-:W-:Y:S01]  /*66b0*/  ISETP.NE.AND P2, PT, R26, 0x1, PT ;  /* 0x000000011a00780c */ /* 0x000fe20003f45270 */
[----:B0-----:R-:W-:-:S05]  /*66c0*/  IMAD.WIDE.U32 R6, R3, 0x4, R6 ;  /* 0x0000000403067825 */ /* 0x001fca00078e0006 */
[----:B--2---:R0:W-:Y:S07]  /*66d0*/  STG.E desc[UR36][R6.64], R9 ;  /* 0x0000000906007986 */ /* 0x0041ee000c101924 */
[----:B------:R-:W-:Y:S05]  /*66e0*/  @!P2 BRA `(.L_x_121) ;  /* 0x000000000018a947 */ /* 0x000fea0003800000 */
[----:B------:R-:W2:Y:S01]  /*66f0*/  LDG.E R3, desc[UR36][R4.64+0x4] ;  /* 0x0000042404037981 */ /* 0x000ea2000c1e1900 */
[----:B------:R-:W-:-:S03]  /*6700*/  ISETP.NE.AND P2, PT, R26, 0x2, PT ;  /* 0x000000021a00780c */ /* 0x000fc60003f45270 */
[----:B--2---:R1:W-:Y:S10]  /*6710*/  STG.E desc[UR36][R6.64+0x4], R3 ;  /* 0x0000040306007986 */ /* 0x0043f4000c101924 */
[----:B------:R-:W-:Y:S05]  /*6720*/  @!P2 BRA `(.L_x_121) ;  /* 0x000000000008a947 */ /* 0x000fea0003800000 */
[----:B------:R-:W2:Y:S04]  /*6730*/  LDG.E R5, desc[UR36][R4.64+0x8] ;  /* 0x0000082404057981 */ /* 0x000ea8000c1e1900 */
[----:B--2---:R2:W-:Y:S02]  /*6740*/  STG.E desc[UR36][R6.64+0x8], R5 ;  /* 0x0000080506007986 */ /* 0x0045e4000c101924 */
.L_x_121:
[----:B0-234-:R-:W-:Y:S01]  /*6750*/  HFMA2 R9, -RZ, RZ, 0, 0 ;  /* 0x00000000ff097431 */ /* 0x01dfe200000001ff */
[----:B-1----:R-:W-:Y:S01]  /*6760*/  MOV R3, RZ ;  /* 0x000000ff00037202 */ /* 0x002fe20000000f00 */
[----:B------:R-:W-:Y:S06]  /*6770*/  @!P1 BRA `(.L_x_124) ;  /* 0x0000000000f09947 */ /* 0x000fec0003800000 */
[----:B------:R-:W-:Y:S01]  /*6780*/  BSSY.RECONVERGENT B0, `(.L_x_125) ;  /* 0x000003a000007945 */ /* 0x000fe20003800200 */
[----:B------:R-:W-:Y:S02]  /*6790*/  MOV R9, RZ ;  /* 0x000000ff00097202 */ /* 0x000fe40000000f00 */
[----:B------:R-:W-:-:S07]  /*67a0*/  MOV R3, RZ ;  /* 0x000000ff00037202 */ /* 0x000fce0000000f00 */
.L_x_126:
        /* <DEDUP_REMOVED lines=56> */
.L_x_125:
[----:B------:R-:W-:-:S07]  /*6b30*/  MOV R3, R25 ;  /* 0x0000001900037202 */ /* 0x000fce0000000f00 */
.L_x_124:
        /* <DEDUP_REMOVED lines=34> */
.L_x_127:
        /* <DEDUP_REMOVED lines=22> */
.L_x_128:
        /* <DEDUP_REMOVED lines=17> */
.L_x_105:
[----:B------:R-:W0:Y:S01]  /*6fd0*/  MUFU.RCP R3, R0 ;  /* 0x0000000000037308 */ /* 0x000e220000001000 */
[----:B------:R-:W-:Y:S07]  /*6fe0*/  BSSY.RECONVERGENT B2, `(.L_x_129) ;  /* 0x000000c000027945 */ /* 0x000fee0003800200 */
[----:B------:R-:W1:Y:S01]  /*6ff0*/  FCHK P0, R9, R0 ;  /* 0x0000000009007302 */ /* 0x000e620000000000 */
[----:B0-----:R-:W-:-:S04]  /*7000*/  FFMA R4, -R0, R3, 1 ;  /* 0x3f80000000047423 */ /* 0x001fc80000000103 */
[----:B------:R-:W-:-:S04]  /*7010*/  FFMA R3, R3, R4, R3 ;  /* 0x0000000403037223 */ /* 0x000fc80000000003 */
[----:B------:R-:W-:-:S04]  /*7020*/  FFMA R4, R3, R9, RZ ;  /* 0x0000000903047223 */ /* 0x000fc800000000ff */
[----:B------:R-:W-:-:S04]  /*7030*/  FFMA R5, -R0, R4, R9 ;  /* 0x0000000400057223 */ /* 0x000fc80000000109 */
[----:B------:R-:W-:Y:S01]  /*7040*/  FFMA R3, R3, R5, R4 ;  /* 0x0000000503037223 */ /* 0x000fe20000000004 */
[----:B-1----:R-:W-:Y:S06]  /*7050*/  @!P0 BRA `(.L_x_130) ;  /* 0x0000000000108947 */ /* 0x002fec0003800000 */
[----:B------:R-:W-:Y:S02]  /*7060*/  MOV R3, R9 ;  /* 0x0000000900037202 */ /* 0x000fe40000000f00 */
[----:B------:R-:W-:Y:S02]  /*7070*/  MOV R4, R0 ;  /* 0x0000000000047202 */ /* 0x000fe40000000f00 */
[----:B------:R-:W-:-:S07]  /*7080*/  MOV R14, 0x70a0 ;  /* 0x000070a0000e7802 */ /* 0x000fce0000000f00 */
[----:B------:R-:W-:Y:S05]  /*7090*/  CALL.REL.NOINC `($__internal_1_$__cuda_sm3x_div_rn_noftz_f32_slowpath) ;  /* 0x00000078008c7944 */ /* 0x000fea0003c00000 */
.L_x_130:
[----:B------:R-:W-:Y:S05]  /*70a0*/  BSYNC.RECONVERGENT B2 ;  /* 0x0000000000027941 */ /* 0x000fea0003800200 */
.L_x_129:
[----:B------:R-:W-:-:S13]  /*70b0*/  ISETP.GE.AND P0, PT, R17, 0x1, PT ;  /* 0x000000011100780c */ /* 0x000fda0003f06270 */
[----:B------:R-:W-:Y:S05]  /*70c0*/  @!P0 BRA `(.L_x_131) ;  /* 0x0000000800a08947 */ /* 0x000fea0003800000 */
[----:B------:R-:W-:Y:S01]  /*70d0*/  ISETP.GE.U32.AND P0, PT, R27, 0xf, PT ;  /* 0x0000000f1b00780c */ /* 0x000fe20003f06070 */
[----:B------:R-:W-:-:S12]  /*70e0*/  HFMA2 R9, -RZ, RZ, 0, 0 ;  /* 0x00000000ff097431 */ /* 0x000fd800000001ff */
[----:B------:R-:W-:Y:S05]  /*70f0*/  @!P0 BRA `(.L_x_132) ;  /* 0x00000004002c8947 */ /* 0x000fea0003800000 */
[----:B------:R-:W-:Y:S01]  /*7100*/  BSSY.RECONVERGENT B0, `(.L_x_133) ;  /* 0x0000049000007945 */ /* 0x000fe20003800200 */
[----:B------:R-:W-:-:S07]  /*7110*/  MOV R9, RZ ;  /* 0x000000ff00097202 */ /* 0x000fce0000000f00 */
.L_x_134:
        /* <DEDUP_REMOVED lines=72> */
.L_x_133:
[----:B------:R-:W-:-:S07]  /*75a0*/  MOV R9, R25 ;  /* 0x0000001900097202 */ /* 0x000fce0000000f00 */
.L_x_132:
        /* <DEDUP_REMOVED lines=43> */
.L_x_135:
        /* <DEDUP_REMOVED lines=26> */
.L_x_136:
        /* <DEDUP_REMOVED lines=21> */
.L_x_131:
[----:B------:R-:W5:Y:S02]  /*7b50*/  LDC R0, c[0x0][0x380] ;  /* 0x0000e000ff007b82 */ /* 0x000f640000000800 */
[----:B-----5:R-:W-:-:S13]  /*7b60*/  ISETP.NE.AND P0, PT, R0, 0x1, PT ;  /* 0x000000010000780c */ /* 0x020fda0003f05270 */
[----:B------:R-:W-:Y:S05]  /*7b70*/  @P0 BRA `(.L_x_137) ;  /* 0x0000000000280947 */ /* 0x000fea0003800000 */
[----:B012---:R-:W0:Y:S08]  /*7b80*/  LDC.64 R10, c[0x0][0x3c0] ;  /* 0x0000f000ff0a7b82 */ /* 0x007e300000000a00 */
[----:B------:R-:W1:Y:S01]  /*7b90*/  LDC.64 R4, c[0x0][0x3a8] ;  /* 0x0000ea00ff047b82 */ /* 0x000e620000000a00 */
[----:B0-----:R-:W2:Y:S04]  /*7ba0*/  LDG.E R10, desc[UR36][R10.64] ;  /* 0x000000240a0a7981 */ /* 0x001ea8000c1e1900 */
[----:B-1----:R-:W5:Y:S01]  /*7bb0*/  LDG.E R4, desc[UR36][R4.64] ;  /* 0x0000002404047981 */ /* 0x002f62000c1e1900 */
[----:B--2---:R-:W-:-:S05]  /*7bc0*/  FADD R13, |R10|, -RZ ;  /* 0x800000ff0a0d7221 */ /* 0x004fca0000000200 */
[-C--:B---34-:R-:W-:Y:S02]  /*7bd0*/  MOV R7, R13.reuse ;  /* 0x0000000d00077202 */ /* 0x098fe40000000f00 */
[----:B------:R-:W-:Y:S01]  /*7be0*/  MOV R6, R13 ;  /* 0x0000000d00067202 */ /* 0x000fe20000000f00 */
[----:B-----5:R-:W-:-:S05]  /*7bf0*/  FADD R8, |R4|, -RZ ;  /* 0x800000ff04087221 */ /* 0x020fca0000000200 */
[----:B------:R-:W-:Y:S01]  /*7c00*/  MOV R12, R8 ;  /* 0x00000008000c7202 */ /* 0x000fe20000000f00 */
[----:B------:R-:W-:Y:S06]  /*7c10*/  BRA `(.L_x_138) ;  /* 0x00000068004c7947 */ /* 0x000fec0003800000 */
.L_x_137:
[----:B------:R-:W-:Y:S01]  /*7c20*/  ISETP.GE.AND P2, PT, R0, 0x1, PT ;  /* 0x000000010000780c */ /* 0x000fe20003f46270 */
[----:B------:R-:W-:Y:S01]  /*7c30*/  HFMA2 R8, -RZ, RZ, 0, 0 ;  /* 0x00000000ff087431 */ /* 0x000fe200000001ff */
[----:B0--34-:R-:W-:-:S11]  /*7c40*/  MOV R9, 0x3f800000 ;  /* 0x3f80000000097802 */ /* 0x019fd60000000f00 */
[----:B------:R-:W-:Y:S05]  /*7c50*/  @!P2 BRA `(.L_x_139) ;  /* 0x0000001000e4a947 */ /* 0x000fea0003800000 */
[----:B------:R-:W-:Y:S02]  /*7c60*/  ISETP.GE.U32.AND P0, PT, R27, 0x3, PT ;  /* 0x000000031b00780c */ /* 0x000fe40003f06070 */
[----:B------:R-:W-:Y:S02]  /*7c70*/  MOV R10, 0x3f800000 ;  /* 0x3f800000000a7802 */ /* 0x000fe40000000f00 */
[----:B------:R-:W-:Y:S02]  /*7c80*/  MOV R0, RZ ;  /* 0x000000ff00007202 */ /* 0x000fe40000000f00 */
[----:B------:R-:W-:-:S07]  /*7c90*/  MOV R3, RZ ;  /* 0x000000ff00037202 */ /* 0x000fce0000000f00 */
[----:B------:R-:W-:Y:S05]  /*7ca0*/  @!P0 BRA `(.L_x_140) ;  /* 0x0000000800b08947 */ /* 0x000fea0003800000 */
[----:B-12---:R-:W0:Y:S01]  /*7cb0*/  LDC R17, c[0x0][0x380] ;  /* 0x0000e000ff117b82 */ /* 0x006e220000000800 */
[----:B------:R-:W-:Y:S01]  /*7cc0*/  HFMA2 R10, -RZ, RZ, 1.875, 0 ;  /* 0x3f800000ff0a7431 */ /* 0x000fe200000001ff */
[----:B------:R-:W-:Y:S01]  /*7cd0*/  BSSY.RECONVERGENT B2, `(.L_x_140) ;  /* 0x00000a9000027945 */ /* 0x000fe20003800200 */
[----:B------:R-:W-:Y:S01]  /*7ce0*/  HFMA2 R11, -RZ, RZ, 0, 0 ;  /* 0x00000000ff0b7431 */ /* 0x000fe200000001ff */
[----:B------:R-:W-:-:S04]  /*7cf0*/  MOV R0, RZ ;  /* 0x000000ff00007202 */ /* 0x000fc80000000f00 */
[----:B------:R-:W1:Y:S03]  /*7d00*/  LDC.64 R6, c[0x0][0x3c0] ;  /* 0x0000f000ff067b82 */ /* 0x000e660000000a00 */
.L_x_169:
[----:B-1----:R-:W-:-:S05]  /*7d10*/  IMAD.WIDE.U32 R8, R11, 0x4, R6 ;  /* 0x000000040b087825 */ /* 0x002fca00078e0006 */
[----:B------:R-:W2:Y:S01]  /*7d20*/  LDG.E R5, desc[UR36][R8.64] ;  /* 0x0000002408057981 */ /* 0x000ea2000c1e1900 */
[----:B------:R-:W-:Y:S01]  /*7d30*/  BSSY.RECONVERGENT B3, `(.L_x_141) ;  /* 0x0000026000037945 */ /* 0x000fe20003800200 */
[----:B--2---:R-:W-:-:S13]  /*7d40*/  FSETP.NEU.AND P0, PT, R5, RZ, PT ;  /* 0x000000ff0500720b */ /* 0x004fda0003f0d000 */
[----:B------:R-:W-:Y:S05]  /*7d50*/  @!P0 BRA `(.L_x_142) ;  /* 0x00000000008c8947 */ /* 0x000fea0003800000 */
[----:B------:R-:W-:-:S13]  /*7d60*/  FSETP.GEU.AND P0, PT, R0, |R5|, PT ;  /* 0x400000050000720b */ /* 0x000fda0003f0e000 */
[----:B------:R-:W-:Y:S05]  /*7d70*/  @P0 BRA `(.L_x_143) ;  /* 0x0000000000480947 */ /* 0x000fea0003800000 */
[----:B------:R-:W1:Y:S01]  /*7d80*/  MUFU.RCP R4, |R5| ;  /* 0x4000000500047308 */ /* 0x000e620000001000 */
[----:B------:R-:W-:Y:S07]  /*7d90*/  BSSY.RECONVERGENT B4, `(.L_x_144) ;  /* 0x000000c000047945 */ /* 0x000fee0003800200 */
[----:B------:R-:W2:Y:S01]  /*7da0*/  FCHK P0, R0, |R5| ;  /* 0x4000000500007302 */ /* 0x000ea20000000000 */
[----:B-1----:R-:W-:-:S04]  /*7db0*/  FFMA R3, -|R5|, R4, 1 ;  /* 0x3f80000005037423 */ /* 0x002fc80000000304 */
[----:B------:R-:W-:-:S04]  /*7dc0*/  FFMA R3, R4, R3, R4 ;  /* 0x0000000304037223 */ /* 0x000fc80000000004 */
[----:B------:R-:W-:-:S04]  /*7dd0*/  FFMA R4, R0, R3, RZ ;  /* 0x0000000300047223 */ /* 0x000fc800000000ff */
[----:B------:R-:W-:-:S04]  /*7de0*/  FFMA R12, -|R5|, R4, R0 ;  /* 0x00000004050c7223 */ /* 0x000fc80000000300 */
[----:B------:R-:W-:Y:S01]  /*7df0*/  FFMA R3, R3, R12, R4 ;  /* 0x0000000c03037223 */ /* 0x000fe20000000004 */
[----:B--2---:R-:W-:Y:S06]  /*7e00*/  @!P0 BRA `(.L_x_145) ;  /* 0x0000000000108947 */ /* 0x004fec0003800000 */
[----:B------:R-:W-:Y:S01]  /*7e10*/  MOV R3, R0 ;  /* 0x0000000000037202 */ /* 0x000fe20000000f00 */
[----:B------:R-:W-:Y:S01]  /*7e20*/  FADD R4, |R5|, -RZ ;  /* 0x800000ff05047221 */ /* 0x000fe20000000200 */
[----:B------:R-:W-:-:S07]  /*7e30*/  MOV R14, 0x7e50 ;  /* 0x00007e50000e7802 */ /* 0x000fce0000000f00 */
[----:B0-----:R-:W-:Y:S05]  /*7e40*/  CALL.REL.NOINC `($__internal_1_$__cuda_sm3x_div_rn_noftz_f32_slowpath) ;  /* 0x0000006c00207944 */ /* 0x001fea0003c00000 */
.L_x_145:
[----:B------:R-:W-:Y:S05]  /*7e50*/  BSYNC.RECONVERGENT B4 ;  /* 0x0000000000047941 */ /* 0x000fea0003800200 */
.L_x_144:
[----:B------:R-:W-:Y:S01]  /*7e60*/  FMUL R10, R10, R3 ;  /* 0x000000030a0a7220 */ /* 0x000fe20000400000 */
[----:B------:R-:W-:-:S03]  /*7e70*/  FADD R0, |R5|, -RZ ;  /* 0x800000ff05007221 */ /* 0x000fc60000000200 */
[----:B------:R-:W-:Y:S01]  /*7e80*/  FFMA R10, R10, R3, 1 ;  /* 0x3f8000000a0a7423 */ /* 0x000fe20000000003 */
[----:B------:R-:W-:Y:S06]  /*7e90*/  BRA `(.L_x_142) ;  /* 0x00000000003c7947 */ /* 0x000fec0003800000 */
.L_x_143:
[----:B------:R-:W1:Y:S01]  /*7ea0*/  MUFU.RCP R3, R0 ;  /* 0x0000000000037308 */ /* 0x000e620000001000 */
[----:B------:R-:W-:Y:S07]  /*7eb0*/  BSSY.RECONVERGENT B4, `(.L_x_146) ;  /* 0x000000c000047945 */ /* 0x000fee0003800200 */
[----:B------:R-:W2:Y:S01]  /*7ec0*/  FCHK P0, |R5|, R0 ;  /* 0x0000000005007302 */ /* 0x000ea20000000200 */
[----:B-1----:R-:W-:-:S04]  /*7ed0*/  FFMA R4, -R0, R3, 1 ;  /* 0x3f80000000047423 */ /* 0x002fc80000000103 */
[----:B------:R-:W-:-:S04]  /*7ee0*/  FFMA R4, R3, R4, R3 ;  /* 0x0000000403047223 */ /* 0x000fc80000000003 */
[----:B------:R-:W-:-:S04]  /*7ef0*/  FFMA R3, |R5|, R4, RZ ;  /* 0x0000000405037223 */ /* 0x000fc800000002ff */
[----:B------:R-:W-:-:S04]  /*7f00*/  FFMA R12, -R0, R3, |R5| ;  /* 0x00000003000c7223 */ /* 0x000fc80000000505 */
[----:B------:R-:W-:Y:S01]  /*7f10*/  FFMA R3, R4, R12, R3 ;  /* 0x0000000c04037223 */ /* 0x000fe20000000003 */
[----:B--2---:R-:W-:Y:S06]  /*7f20*/  @!P0 BRA `(.L_x_147) ;  /* 0x0000000000108947 */ /* 0x004fec0003800000 */
[----:B------:R-:W-:Y:S01]  /*7f30*/  FADD R3, |R5|, -RZ ;  /* 0x800000ff05037221 */ /* 0x000fe20000000200 */
[----:B------:R-:W-:Y:S02]  /*7f40*/  MOV R4, R0 ;  /* 0x0000000000047202 */ /* 0x000fe40000000f00 */
[----:B------:R-:W-:-:S07]  /*7f50*/  MOV R14, 0x7f70 ;  /* 0x00007f70000e7802 */ /* 0x000fce0000000f00 */
[----:B0-----:R-:W-:Y:S05]  /*7f60*/  CALL.REL.NOINC `($__internal_1_$__cuda_sm3x_div_rn_noftz_f32_slowpath) ;  /* 0x0000006800d87944 */ /* 0x001fea0003c00000 */
.L_x_147:
[----:B------:R-:W-:Y:S05]  /*7f70*/  BSYNC.RECONVERGENT B4 ;  /* 0x0000000000047941 */ /* 0x000fea0003800200 */
.L_x_146:
[----:B------:R-:W-:-:S07]  /*7f80*/  FFMA R10, R3, R3, R10 ;  /* 0x00000003030a7223 */ /* 0x000fce000000000a */
.L_x_142:
[----:B------:R-:W-:Y:S05]  /*7f90*/  BSYNC.RECONVERGENT B3 ;  /* 0x0000000000037941 */ /* 0x000fea0003800200 */
.L_x_141:
[----:B------:R-:W2:Y:S01]  /*7fa0*/  LDG.E R13, desc[UR36][R8.64+0x4] ;  /* 0x00000424080d7981 */ /* 0x000ea2000c1e1900 */
[----:B------:R-:W-:Y:S01]  /*7fb0*/  BSSY.RECONVERGENT B3, `(.L_x_148) ;  /* 0x0000026000037945 */ /* 0x000fe20003800200 */
[----:B--2---:R-:W-:-:S13]  /*7fc0*/  FSETP.NEU.AND P0, PT, R13, RZ, PT ;  /* 0x000000ff0d00720b */ /* 0x004fda0003f0d000 */
[----:B------:R-:W-:Y:S05]  /*7fd0*/  @!P0 BRA `(.L_x_149) ;  /* 0x00000000008c8947 */ /* 0x000fea0003800000 */
[----:B------:R-:W-:-:S13]  /*7fe0*/  FSETP.GEU.AND P0, PT, R0, |R13|, PT ;  /* 0x4000000d0000720b */ /* 0x000fda0003f0e000 */
[----:B------:R-:W-:Y:S05]  /*7ff0*/  @!P0 BRA `(.L_x_150) ;  /* 0x0000000000408947 */ /* 0x000fea0003800000 */
[----:B------:R-:W1:Y:S01]  /*8000*/  MUFU.RCP R3, R0 ;  /* 0x0000000000037308 */ /* 0x000e620000001000 */
[----:B------:R-:W-:Y:S07]  /*8010*/  BSSY.RECONVERGENT B4, `(.L_x_151) ;  /* 0x000000c000047945 */ /* 0x000fee0003800200 */
[----:B------:R-:W2:Y:S01]  /*8020*/  FCHK P0, |R13|, R0 ;  /* 0x000000000d007302 */ /* 0x000ea20000000200 */
[----:B-1----:R-:W-:-:S04]  /*8030*/  FFMA R4, -R0, R3, 1 ;  /* 0x3f80000000047423 */ /* 0x002fc80000000103 */
[----:B------:R-:W-:-:S04]  /*8040*/  FFMA R3, R3, R4, R3 ;  /* 0x0000000403037223 */ /* 0x000fc80000000003 */
[----:B------:R-:W-:-:S04]  /*8050*/  FFMA R4, R3, |R13|, RZ ;  /* 0x4000000d03047223 */ /* 0x000fc800000000ff */
[----:B------:R-:W-:-:S04]  /*8060*/  FFMA R5, -R0, R4, |R13| ;  /* 0x0000000400057223 */ /* 0x000fc8000000050d */
[----:B------:R-:W-:Y:S01]  /*8070*/  FFMA R3, R3, R5, R4 ;  /* 0x0000000503037223 */ /* 0x000fe20000000004 */
[----:B--2---:R-:W-:Y:S06]  /*8080*/  @!P0 BRA `(.L_x_152) ;  /* 0x0000000000108947 */ /* 0x004fec0003800000 */
[----:B------:R-:W-:Y:S01]  /*8090*/  FADD R3, |R13|, -RZ ;  /* 0x800000ff0d037221 */ /* 0x000fe20000000200 */
[----:B------:R-:W-:Y:S02]  /*80a0*/  MOV R4, R0 ;  /* 0x0000000000047202 */ /* 0x000fe40000000f00 */
[----:B------:R-:W-:-:S07]  /*80b0*/  MOV R14, 0x80d0 ;  /* 0x000080d0000e7802 */ /* 0x000fce0000000f00 */
[----:B0-----:R-:W-:Y:S05]  /*80c0*/  CALL.REL.NOINC `($__internal_1_$__cuda_sm3x_div_rn_noftz_f32_slowpath) ;  /* 0x0000006800807944 */ /* 0x001fea0003c00000 */
.L_x_152:
[----:B------:R-:W-:Y:S05]  /*80d0*/  BSYNC.RECONVERGENT B4 ;  /* 0x0000000000047941 */ /* 0x000fea0003800200 */
.L_x_151:
[----:B------:R-:W-:Y:S01]  /*80e0*/  FFMA R10, R3, R3, R10 ;  /* 0x00000003030a7223 */ /* 0x000fe2000000000a */
[----:B------:R-:W-:Y:S06]  /*80f0*/  BRA `(.L_x_149) ;  /* 0x0000000000447947 */ /* 0x000fec0003800000 */
.L_x_150:
        /* <DEDUP_REMOVED lines=13> */
.L_x_154:
[----:B------:R-:W-:Y:S05]  /*81d0*/  BSYNC.RECONVERGENT B4 ;  /* 0x0000000000047941 */ /* 0x000fea0003800200 */
.L_x_153:
[----:B------:R-:W-:Y:S01]  /*81e0*/  FMUL R10, R10, R3 ;  /* 0x000000030a0a7220 */ /* 0x000fe20000400000 */
[----:B------:R-:W-:-:S03]  /*81f0*/  FADD R0, |R13|, -RZ ;  /* 0x800000ff0d007221 */ /* 0x000fc60000000200 */
[----:B------:R-:W-:-:S07]  /*8200*/  FFMA R10, R10, R3, 1 ;  /* 0x3f8000000a0a7423 */ /* 0x000fce0000000003 */
.L_x_149:
[----:B------:R-:W-:Y:S05]  /*8210*/  BSYNC.RECONVERGENT B3 ;  /* 0x0000000000037941 */ /* 0x000fea0003800200 */
.L_x_148:
        /* <DEDUP_REMOVED lines=19> */
.L_x_159:
[----:B------:R-:W-:Y:S05]  /*8350*/  BSYNC.RECONVERGENT B4 ;  /* 0x0000000000047941 */ /* 0x000fea0003800200 */
.L_x_158:
[----:B------:R-:W-:Y:S01]  /*8360*/  FFMA R10, R3, R3, R10 ;  /* 0x00000003030a7223 */ /* 0x000fe2000000000a */
[----:B------:R-:W-:Y:S06]  /*8370*/  BRA `(.L_x_156) ;  /* 0x0000000000447947 */ /* 0x000fec0003800000 */
.L_x_157:
        /* <DEDUP_REMOVED lines=13> */
.L_x_161:
[----:B------:R-:W-:Y:S05]  /*8450*/  BSYNC.RECONVERGENT B4 ;  /* 0x0000000000047941 */ /* 0x000fea0003800200 */
.L_x_160:
[----:B------:R-:W-:Y:S01]  /*8460*/  FMUL R10, R10, R3 ;  /* 0x000000030a0a7220 */ /* 0x000fe20000400000 */
[----:B------:R-:W-:-:S03]  /*8470*/  FADD R0, |R13|, -RZ ;  /* 0x800000ff0d007221 */ /* 0x000fc60000000200 */
[----:B------:R-:W-:-:S07]  /*8480*/  FFMA R10, R10, R3, 1 ;  /* 0x3f8000000a0a7423 */ /* 0x000fce0000000003 */
.L_x_156:
[----:B------:R-:W-:Y:S05]  /*8490*/  BSYNC.RECONVERGENT B3 ;  /* 0x0000000000037941 */ /* 0x000fea0003800200 */
.L_x_155:
        /* <DEDUP_REMOVED lines=19> */
.L_x_166:
[----:B------:R-:W-:Y:S05]  /*85d0*/  BSYNC.RECONVERGENT B4 ;  /* 0x0000000000047941 */ /* 0x000fea0003800200 */
.L_x_165:
[----:B------:R-:W-:Y:S01]  /*85e0*/  FFMA R10, R3, R3, R10 ;  /* 0x00000003030a7223 */ /* 0x000fe2000000000a */
[----:B------:R-:W-:Y:S06]  /*85f0*/  BRA `(.L_x_163) ;  /* 0x0000000000447947 */ /* 0x000fec0003800000 */
.L_x_164:
        /* <DEDUP_REMOVED lines=13> */
.L_x_168:
[----:B------:R-:W-:Y:S05]  /*86d0*/  BSYNC.RECONVERGENT B4 ;  /* 0x0000000000047941 */ /* 0x000fea0003800200 */
.L_x_167:
[----:B------:R-:W-:Y:S01]  /*86e0*/  FMUL R10, R10, R3 ;  /* 0x000000030a0a7220 */ /* 0x000fe20000400000 */
[----:B------:R-:W-:-:S03]  /*86f0*/  FADD R0, |R9|, -RZ ;  /* 0x800000ff09007221 */ /* 0x000fc60000000200 */
[----:B------:R-:W-:-:S07]  /*8700*/  FFMA R10, R10, R3, 1 ;  /* 0x3f8000000a0a7423 */ /* 0x000fce0000000003 */
.L_x_163:
[----:B------:R-:W-:Y:S05]  /*8710*/  BSYNC.RECONVERGENT B3 ;  /* 0x0000000000037941 */ /* 0x000fea0003800200 */
.L_x_162:
[----:B------:R-:W-:Y:S02]  /*8720*/  IADD3 R11, PT, PT, R11, 0x4, RZ ;  /* 0x000000040b0b7810 */ /* 0x000fe40007ffe0ff */
[----:B0-----:R-:W-:-:S04]  /*8730*/  LOP3.LUT R3, R17, 0x7ffffffc, RZ, 0xc0, !PT ;  /* 0x7ffffffc11037812 */ /* 0x001fc800078ec0ff */
[----:B------:R-:W-:-:S13]  /*8740*/  ISETP.NE.AND P0, PT, R11, R3, PT ;  /* 0x000000030b00720c */ /* 0x000fda0003f05270 */
[----:B------:R-:W-:Y:S05]  /*8750*/  @P0 BRA `(.L_x_169) ;  /* 0xfffffff4006c0947 */ /* 0x000fea000383ffff */
[----:B------:R-:W-:Y:S05]  /*8760*/  BSYNC.RECONVERGENT B2 ;  /* 0x0000000000027941 */ /* 0x000fea0003800200 */
.L_x_140:
[----:B------:R-:W-:Y:S01]  /*8770*/  ISETP.NE.AND P0, PT, R26, RZ, PT ;  /* 0x000000ff1a00720c */ /* 0x000fe20003f05270 */
[----:B------:R-:W-:Y:S01]  /*8780*/  BSSY.RECONVERGENT B2, `(.L_x_139) ;  /* 0x0000086000027945 */ /* 0x000fe20003800200 */
[----:B------:R-:W-:Y:S02]  /*8790*/  MOV R8, R0 ;  /* 0x0000000000087202 */ /* 0x000fe40000000f00 */
[----:B------:R-:W-:-:S09]  /*87a0*/  MOV R9, R10 ;  /* 0x0000000a00097202 */ /* 0x000fd20000000f00 */
[----:B------:R-:W-:Y:S05]  /*87b0*/  @!P0 BRA `(.L_x_170) ;  /* 0x0000000800088947 */ /* 0x000fea0003800000 */
[----:B-12---:R-:W0:Y:S02]  /*87c0*/  LDC.64 R6, c[0x0][0x3c0] ;  /* 0x0000f000ff067b82 */ /* 0x006e240000000a00 */
[----:B0-----:R-:W-:-:S05]  /*87d0*/  IMAD.WIDE.U32 R6, R3, 0x4, R6 ;  /* 0x0000000403067825 */ /* 0x001fca00078e0006 */
[----:B------:R-:W2:Y:S02]  /*87e0*/  LDG.E R5, desc[UR36][R6.64] ;  /* 0x0000002406057981 */ /* 0x000ea4000c1e1900 */
[----:B--2---:R-:W-:-:S13]  /*87f0*/  FSETP.NEU.AND P0, PT, R5, RZ, PT ;  /* 0x000000ff0500720b */ /* 0x004fda0003f0d000 */
[----:B------:R-:W-:Y:S05]  /*8800*/  @!P0 BRA `(.L_x_171) ;  /* 0x00000000009c8947 */ /* 0x000fea0003800000 */
[----:B------:R-:W-:Y:S01]  /*8810*/  FSETP.GEU.AND P0, PT, R8, |R5|, PT ;  /* 0x400000050800720b */ /* 0x000fe20003f0e000 */
[----:B------:R-:W-:-:S12]  /*8820*/  BSSY.RECONVERGENT B3, `(.L_x_171) ;  /* 0x0000025000037945 */ /* 0x000fd80003800200 */
[----:B------:R-:W-:Y:S05]  /*8830*/  @!P0 BRA `(.L_x_172) ;  /* 0x0000000000448947 */ /* 0x000fea0003800000 */
[----:B------:R-:W0:Y:S01]  /*8840*/  MUFU.RCP R0, R8 ;  /* 0x0000000800007308 */ /* 0x000e220000001000 */
[----:B------:R-:W-:Y:S07]  /*8850*/  BSSY.RECONVERGENT B4, `(.L_x_173) ;  /* 0x000000d000047945 */ /* 0x000fee0003800200 */
[----:B------:R-:W1:Y:S01]  /*8860*/  FCHK P0, |R5|, R8 ;  /* 0x0000000805007302 */ /* 0x000e620000000200 */
[----:B0-----:R-:W-:-:S04]  /*8870*/  FFMA R3, R0, -R8, 1 ;  /* 0x3f80000000037423 */ /* 0x001fc80000000808 */
[----:B------:R-:W-:-:S04]  /*8880*/  FFMA R0, R0, R3, R0 ;  /* 0x0000000300007223 */ /* 0x000fc80000000000 */
[----:B------:R-:W-:-:S04]  /*8890*/  FFMA R3, |R5|, R0, RZ ;  /* 0x0000000005037223 */ /* 0x000fc800000002ff */
[----:B------:R-:W-:-:S04]  /*88a0*/  FFMA R4, R3, -R8, |R5| ;  /* 0x8000000803047223 */ /* 0x000fc80000000405 */
[----:B------:R-:W-:Y:S01]  /*88b0*/  FFMA R0, R0, R4, R3 ;  /* 0x0000000400007223 */ /* 0x000fe20000000003 */
[----:B-1----:R-:W-:Y:S06]  /*88c0*/  @!P0 BRA `(.L_x_174) ;  /* 0x0000000000148947 */ /* 0x002fec0003800000 */
[----:B------:R-:W-:Y:S01]  /*88d0*/  FADD R3, |R5|, -RZ ;  /* 0x800000ff05037221 */ /* 0x000fe20000000200 */
[----:B------:R-:W-:Y:S02]  /*88e0*/  MOV R4, R8 ;  /* 0x0000000800047202 */ /* 0x000fe40000000f00 */
[----:B------:R-:W-:-:S07]  /*88f0*/  MOV R14, 0x8910 ;  /* 0x00008910000e7802 */ /* 0x000fce0000000f00 */
[----:B------:R-:W-:Y:S05]  /*8900*/  CALL.REL.NOINC `($__internal_1_$__cuda_sm3x_div_rn_noftz_f32_slowpath) ;  /* 0x0000006000707944 */ /* 0x000fea0003c00000 */
[----:B------:R-:W-:-:S07]  /*8910*/  MOV R0, R3 ;  /* 0x0000000300007202 */ /* 0x000fce0000000f00 */
.L_x_174:
[----:B------:R-:W-:Y:S05]  /*8920*/  BSYNC.RECONVERGENT B4 ;  /* 0x0000000000047941 */ /* 0x000fea0003800200 */
.L_x_173:
[----:B------:R-:W-:Y:S01]  /*8930*/  FFMA R9, R0, R0, R9 ;  /* 0x0000000000097223 */ /* 0x000fe20000000009 */
[----:B------:R-:W-:Y:S06]  /*8940*/  BRA `(.L_x_175) ;  /* 0x0000000000487947 */ /* 0x000fec0003800000 */
.L_x_172:
        /* <DEDUP_REMOVED lines=13> */
[----:B------:R-:W-:-:S07]  /*8a20*/  MOV R0, R3 ;  /* 0x0000000300007202 */ /* 0x000fce0000000f00 */
.L_x_177:
[----:B------:R-:W-:Y:S05]  /*8a30*/  BSYNC.RECONVERGENT B4 ;  /* 0x0000000000047941 */ /* 0x000fea0003800200 */
.L_x_176:
[----:B------:R-:W-:Y:S01]  /*8a40*/  FMUL R3, R0, R9 ;  /* 0x0000000900037220 */ /* 0x000fe20000400000 */
[----:B------:R-:W-:-:S03]  /*8a50*/  FADD R8, |R5|, -RZ ;  /* 0x800000ff05087221 */ /* 0x000fc60000000200 */
[----:B------:R-:W-:-:S07]  /*8a60*/  FFMA R9, R3, R0, 1 ;  /* 0x3f80000003097423 */ /* 0x000fce0000000000 */
.L_x_175:
[----:B------:R-:W-:Y:S05]  /*8a70*/  BSYNC.RECONVERGENT B3 ;  /* 0x0000000000037941 */ /* 0x000fea0003800200 */
.L_x_171:
[----:B------:R-:W-:-:S13]  /*8a80*/  ISETP.NE.AND P0, PT, R26, 0x1, PT ;  /* 0x000000011a00780c */ /* 0x000fda0003f05270 */
[----:B------:R-:W-:Y:S05]  /*8a90*/  @!P0 BRA `(.L_x_170) ;  /* 0x0000000400508947 */ /* 0x000fea0003800000 */
        /* <DEDUP_REMOVED lines=11> */
[----:B------:R-:W-:-:S04]  /*8b50*/  FFMA R3, R0, |R5|, RZ ;  /* 0x4000000500037223 */ /* 0x000fc800000000ff */
        /* <DEDUP_REMOVED lines=8> */
.L_x_181:
[----:B------:R-:W-:Y:S05]  /*8be0*/  BSYNC.RECONVERGENT B4 ;  /* 0x0000000000047941 */ /* 0x000fea0003800200 */
.L_x_180:
[----:B------:R-:W-:Y:S01]  /*8bf0*/  FFMA R9, R0, R0, R9 ;  /* 0x0000000000097223 */ /* 0x000fe20000000009 */
[----:B------:R-:W-:Y:S06]  /*8c00*/  BRA `(.L_x_182) ;  /* 0x0000000000487947 */ /* 0x000fec0003800000 */
.L_x_179:
        /* <DEDUP_REMOVED lines=14> */
.L_x_184:
[----:B------:R-:W-:Y:S05]  /*8cf0*/  BSYNC.RECONVERGENT B4 ;  /* 0x0000000000047941 */ /* 0x000fea0003800200 */
.L_x_183:
[----:B------:R-:W-:Y:S01]  /*8d00*/  FMUL R3, R0, R9 ;  /* 0x0000000900037220 */ /* 0x000fe20000400000 */
[----:B------:R-:W-:-:S03]  /*8d10*/  FADD R8, |R5|, -RZ ;  /* 0x800000ff05087221 */ /* 0x000fc60000000200 */
[----:B------:R-:W-:-:S07]  /*8d20*/  FFMA R9, R3, R0, 1 ;  /* 0x3f80000003097423 */ /* 0x000fce0000000000 */
.L_x_182:
[----:B------:R-:W-:Y:S05]  /*8d30*/  BSYNC.RECONVERGENT B3 ;  /* 0x0000000000037941 */ /* 0x000fea0003800200 */
.L_x_178:
[----:B------:R-:W-:-:S13]  /*8d40*/  ISETP.NE.AND P0, PT, R26, 0x2, PT ;  /* 0x000000021a00780c */ /* 0x000fda0003f05270 */
[----:B------:R-:W-:Y:S05]  /*8d50*/  @!P0 BRA `(.L_x_170) ;  /* 0x0000000000a08947 */ /* 0x000fea0003800000 */
[----:B------:R-:W2:Y:S02]  /*8d60*/  LDG.E R7, desc[UR36][R6.64+0x8] ;  /* 0x0000082406077981 */ /* 0x000ea4000c1e1900 */
[----:B--2---:R-:W-:-:S13]  /*8d70*/  FSETP.NEU.AND P0, PT, R7, RZ, PT ;  /* 0x000000ff0700720b */ /* 0x004fda0003f0d000 */
[----:B------:R-:W-:Y:S05]  /*8d80*/  @!P0 BRA `(.L_x_170) ;  /* 0x0000000000948947 */ /* 0x000fea0003800000 */
[----:B------:R-:W-:-:S13]  /*8d90*/  FSETP.GEU.AND P0, PT, R8, |R7|, PT ;  /* 0x400000070800720b */ /* 0x000fda0003f0e000 */
        /* <DEDUP_REMOVED lines=15> */
.L_x_187:
[----:B------:R-:W-:Y:S05]  /*8e90*/  BSYNC.RECONVERGENT B3 ;  /* 0x0000000000037941 */ /* 0x000fea0003800200 */
.L_x_186:
[----:B------:R-:W-:Y:S01]  /*8ea0*/  FFMA R9, R0, R0, R9 ;  /* 0x0000000000097223 */ /* 0x000fe20000000009 */
[----:B------:R-:W-:Y:S06]  /*8eb0*/  BRA `(.L_x_170) ;  /* 0x0000000000487947 */ /* 0x000fec0003800000 */
.L_x_185:
        /* <DEDUP_REMOVED lines=14> */
.L_x_189:
[----:B------:R-:W-:Y:S05]  /*8fa0*/  BSYNC.RECONVERGENT B3 ;  /* 0x0000000000037941 */ /* 0x000fea0003800200 */
.L_x_188:
[----:B------:R-:W-:Y:S01]  /*8fb0*/  FMUL R3, R0, R9 ;  /* 0x0000000900037220 */ /* 0x000fe20000400000 */
[----:B------:R-:W-:-:S03]  /*8fc0*/  FADD R8, |R7|, -RZ ;  /* 0x800000ff07087221 */ /* 0x000fc60000000200 */
[----:B------:R-:W-:-:S07]  /*8fd0*/  FFMA R9, R3, R0, 1 ;  /* 0x3f80000003097423 */ /* 0x000fce0000000000 */
.L_x_170:
[----:B------:R-:W-:Y:S05]  /*8fe0*/  BSYNC.RECONVERGENT B2 ;  /* 0x0000000000027941 */ /* 0x000fea0003800200 */
.L_x_139:
[----:B------:R-:W-:Y:S01]  /*8ff0*/  IADD3 R3, PT, PT, R9, -0xd000000, RZ ;  /* 0xf300000009037810 */ /* 0x000fe20007ffe0ff */
[----:B------:R0:W3:Y:S01]  /*9000*/  MUFU.RSQ R0, R9 ;  /* 0x0000000900007308 */ /* 0x0000e20000001400 */
[----:B------:R-:W-:Y:S02]  /*9010*/  BSSY.RECONVERGENT B0, `(.L_x_190) ;  /* 0x000000c000007945 */ /* 0x000fe40003800200 */
[----:B------:R-:W-:-:S13]  /*9020*/  ISETP.GT.U32.AND P0, PT, R3, 0x727fffff, PT ;  /* 0x727fffff0300780c */ /* 0x000fda0003f04070 */
[----:B0-----:R-:W-:Y:S05]  /*9030*/  @!P0 BRA `(.L_x_191) ;  /* 0x0000000000148947 */ /* 0x001fea0003800000 */
[----:B------:R-:W-:Y:S02]  /*9040*/  MOV R3, R9 ;  /* 0x0000000900037202 */ /* 0x000fe40000000f00 */
[----:B------:R-:W-:-:S07]  /*9050*/  MOV R14, 0x9070 ;  /* 0x00009070000e7802 */ /* 0x000fce0000000f00 */
[----:B-123--:R-:W-:Y:S05]  /*9060*/  CALL.REL.NOINC `($__internal_0_$__cuda_sm20_sqrt_rn_f32_slowpath) ;  /* 0x00000058003c7944 */ /* 0x00efea0003c00000 */
[----:B------:R-:W-:Y:S01]  /*9070*/  MOV R6, R3 ;  /* 0x0000000300067202 */ /* 0x000fe20000000f00 */
[----:B------:R-:W-:Y:S06]  /*9080*/  BRA `(.L_x_192) ;  /* 0x0000000000107947 */ /* 0x000fec0003800000 */
.L_x_191:
[C---:B-123--:R-:W-:Y:S01]  /*9090*/  FMUL.FTZ R6, R0.reuse, R9 ;  /* 0x0000000900067220 */ /* 0x04efe20000410000 */
[----:B------:R-:W-:-:S03]  /*90a0*/  FMUL.FTZ R0, R0, 0.5 ;  /* 0x3f00000000007820 */ /* 0x000fc60000410000 */
[----:B------:R-:W-:-:S04]  /*90b0*/  FFMA R3, -R6, R6, R9 ;  /* 0x0000000606037223 */ /* 0x000fc80000000109 */
[----:B------:R-:W-:-:S07]  /*90c0*/  FFMA R6, R3, R0, R6 ;  /* 0x0000000003067223 */ /* 0x000fce0000000006 */
.L_x_192:
[----:B------:R-:W-:Y:S05]  /*90d0*/  BSYNC.RECONVERGENT B0 ;  /* 0x0000000000007941 */ /* 0x000fea0003800200 */
.L_x_190:
[----:B------:R-:W-:Y:S02]  /*90e0*/  HFMA2 R12, -RZ, RZ, 0, 0 ;  /* 0x00000000ff0c7431 */ /* 0x000fe400000001ff */
[----:B------:R-:W-:Y:S01]  /*90f0*/  FMUL R6, R6, R8 ;  /* 0x0000000806067220 */ /* 0x000fe20000400000 */
[----:B------:R-:W-:Y:S01]  /*9100*/  MOV R11, 0x3f800000 ;  /* 0x3f800000000b7802 */ /* 0x000fe20000000f00 */
[----:B------:R-:W-:Y:S06]  /*9110*/  @!P2 BRA `(.L_x_193) ;  /* 0x000000140004a947 */ /* 0x000fec0003800000 */
[----:B------:R-:W-:Y:S02]  /*9120*/  ISETP.GE.U32.AND P0, PT, R27, 0x3, PT ;  /* 0x000000031b00780c */ /* 0x000fe40003f06070 */
[----:B------:R-:W-:Y:S02]  /*9130*/  MOV R7, 0x3f800000 ;  /* 0x3f80000000077802 */ /* 0x000fe40000000f00 */
[----:B------:R-:W-:Y:S02]  /*9140*/  MOV R0, RZ ;  /* 0x000000ff00007202 */ /* 0x000fe40000000f00 */
[----:B------:R-:W-:-:S07]  /*9150*/  MOV R3, RZ ;  /* 0x000000ff00037202 */ /* 0x000fce0000000f00 */
[----:B------:R-:W-:Y:S05]  /*9160*/  @!P0 BRA `(.L_x_194) ;  /* 0x0000000800d08947 */ /* 0x000fea0003800000 */
[----:B------:R-:W0:Y:S01]  /*9170*/  LDC R18, c[0x0][0x380] ;  /* 0x0000e000ff127b82 */ /* 0x000e220000000800 */
[----:B------:R-:W-:Y:S01]  /*9180*/  HFMA2 R7, -RZ, RZ, 1.875, 0 ;  /* 0x3f800000ff077431 */ /* 0x000fe200000001ff */
[----:B------:R-:W-:Y:S01]  /*9190*/  BSSY.RECONVERGENT B2, `(.L_x_194) ;  /* 0x00000b1000027945 */ /* 0x000fe20003800200 */
[----:B------:R-:W-:Y:S01]  /*91a0*/  HFMA2 R13, -RZ, RZ, 0, 0 ;  /* 0x00000000ff0d7431 */ /* 0x000fe200000001ff */
[----:B------:R-:W-:-:S04]  /*91b0*/  MOV R0, RZ ;  /* 0x000000ff00007202 */ /* 0x000fc80000000f00 */
[----:B------:R-:W1:Y:S03]  /*91c0*/  LDC.64 R8, c[0x0][0x3c0] ;  /* 0x0000f000ff087b82 */ /* 0x000e660000000a00 */
.L_x_223:
        /* <DEDUP_REMOVED lines=20> */
[----:B------:R-:W-:-:S07]  /*9310*/  MOV R4, R3 ;  /* 0x0000000300047202 */ /* 0x000fce0000000f00 */
.L_x_199:
[----:B------:R-:W-:Y:S05]  /*9320*/  BSYNC.RECONVERGENT B4 ;  /* 0x0000000000047941 */ /* 0x000fea0003800200 */
.L_x_198:
[----:B------:R-:W-:Y:S01]  /*9330*/  FMUL R7, R7, R4 ;  /* 0x0000000407077220 */ /* 0x000fe20000400000 */
[----:B------:R-:W-:-:S03]  /*9340*/  FADD R0, |R5|, -RZ ;  /* 0x800000ff05007221 */ /* 0x000fc60000000200 */
[----:B------:R-:W-:Y:S01]  /*9350*/  FFMA R7, R7, R4, 1 ;  /* 0x3f80000007077423 */ /* 0x000fe20000000004 */
[----:B------:R-:W-:Y:S06]  /*9360*/  BRA `(.L_x_196) ;  /* 0x0000000000407947 */ /* 0x000fec0003800000 */
.L_x_197:
        /* <DEDUP_REMOVED lines=13> */
[----:B------:R-:W-:-:S07]  /*9440*/  MOV R4, R3 ;  /* 0x0000000300047202 */ /* 0x000fce0000000f00 */
.L_x_201:
[----:B------:R-:W-:Y:S05]  /*9450*/  BSYNC.RECONVERGENT B4 ;  /* 0x0000000000047941 */ /* 0x000fea0003800200 */
.L_x_200:
[----:B------:R-:W-:-:S07]  /*9460*/  FFMA R7, R4, R4, R7 ;  /* 0x0000000404077223 */ /* 0x000fce0000000007 */
.L_x_196:
[----:B------:R-:W-:Y:S05]  /*9470*/  BSYNC.RECONVERGENT B3 ;  /* 0x0000000000037941 */ /* 0x000fea0003800200 */
.L_x_195:
        /* <DEDUP_REMOVED lines=20> */
.L_x_206:
[----:B------:R-:W-:Y:S05]  /*95c0*/  BSYNC.RECONVERGENT B4 ;  /* 0x0000000000047941 */ /* 0x000fea0003800200 */
.L_x_205:
[----:B------:R-:W-:Y:S01]  /*95d0*/  FFMA R7, R4, R4, R7 ;  /* 0x0000000404077223 */ /* 0x000fe20000000007 */
[----:B------:R-:W-:Y:S06]  /*95e0*/  BRA `(.L_x_203) ;  /* 0x0000000000487947 */ /* 0x000fec0003800000 */
.L_x_204:
        /* <DEDUP_REMOVED lines=14> */
.L_x_208:
[----:B------:R-:W-:Y:S05]  /*96d0*/  BSYNC.RECONVERGENT B4 ;  /* 0x0000000000047941 */ /* 0x000fea0003800200 */
.L_x_207:
[----:B------:R-:W-:Y:S01]  /*96e0*/  FMUL R7, R7, R4 ;  /* 0x0000000407077220 */ /* 0x000fe20000400000 */
[----:B------:R-:W-:-:S03]  /*96f0*/  FADD R0, |R17|, -RZ ;  /* 0x800000ff11007221 */ /* 0x000fc60000000200 */
[----:B------:R-:W-:-:S07]  /*9700*/  FFMA R7, R7, R4, 1 ;  /* 0x3f80000007077423 */ /* 0x000fce0000000004 */
.L_x_203:
[----:B------:R-:W-:Y:S05]  /*9710*/  BSYNC.RECONVERGENT B3 ;  /* 0x0000000000037941 */ /* 0x000fea0003800200 */
.L_x_202:
        /* <DEDUP_REMOVED lines=20> */
.L_x_213:
[----:B------:R-:W-:Y:S05]  /*9860*/  BSYNC.RECONVERGENT B4 ;  /* 0x0000000000047941 */ /* 0x000fea0003800200 */
.L_x_212:
[----:B------:R-:W-:Y:S01]  /*9870*/  FFMA R7, R4, R4, R7 ;  /* 0x0000000404077223 */ /* 0x000fe20000000007 */
[----:B------:R-:W-:Y:S06]  /*9880*/  BRA `(.L_x_210) ;  /* 0x0000000000487947 */ /* 0x000fec0003800000 */
.L_x_211:
        /* <DEDUP_REMOVED lines=14> */
.L_x_215:
[----:B------:R-:W-:Y:S05]  /*9970*/  BSYNC.RECONVERGENT B4 ;  /* 0x0000000000047941 */ /* 0x000fea0003800200 */
.L_x_214:
[----:B------:R-:W-:Y:S01]  /*9980*/  FMUL R7, R7, R4 ;  /* 0x0000000407077220 */ /* 0x000fe20000400000 */
[----:B------:R-:W-:-:S03]  /*9990*/  FADD R0, |R17|, -RZ ;  /* 0x800000ff11007221 */ /* 0x000fc60000000200 */
[----:B------:R-:W-:-:S07]  /*99a0*/  FFMA R7, R7, R4, 1 ;  /* 0x3f80000007077423 */ /* 0x000fce0000000004 */
.L_x_210:
[----:B------:R-:W-:Y:S05]  /*99b0*/  BSYNC.RECONVERGENT B3 ;  /* 0x0000000000037941 */ /* 0x000fea0003800200 */
.L_x_209:
        /* <DEDUP_REMOVED lines=20> */
.L_x_220:
[----:B------:R-:W-:Y:S05]  /*9b00*/  BSYNC.RECONVERGENT B4 ;  /* 0x0000000000047941 */ /* 0x000fea0003800200 */
.L_x_219:
[----:B------:R-:W-:Y:S01]  /*9b10*/  FFMA R7, R4, R4, R7 ;  /* 0x0000000404077223 */ /* 0x000fe20000000007 */
[----:B------:R-:W-:Y:S06]  /*9b20*/  BRA `(.L_x_217) ;  /* 0x0000000000487947 */ /* 0x000fec0003800000 */
.L_x_218:
        /* <DEDUP_REMOVED lines=14> */
.L_x_222:
[----:B------:R-:W-:Y:S05]  /*9c10*/  BSYNC.RECONVERGENT B4 ;  /* 0x0000000000047941 */ /* 0x000fea0003800200 */
.L_x_221:
[----:B------:R-:W-:Y:S01]  /*9c20*/  FMUL R7, R7, R4 ;  /* 0x0000000407077220 */ /* 0x000fe20000400000 */
[----:B------:R-:W-:-:S03]  /*9c30*/  FADD R0, |R11|, -RZ ;  /* 0x800000ff0b007221 */ /* 0x000fc60000000200 */
[----:B------:R-:W-:-:S07]  /*9c40*/  FFMA R7, R7, R4, 1 ;  /* 0x3f80000007077423 */ /* 0x000fce0000000004 */
.L_x_217:
[----:B------:R-:W-:Y:S05]  /*9c50*/  BSYNC.RECONVERGENT B3 ;  /* 0x0000000000037941 */ /* 0x000fea0003800200 */
.L_x_216:
[----:B------:R-:W-:Y:S02]  /*9c60*/  IADD3 R13, PT, PT, R13, 0x4, RZ ;  /* 0x000000040d0d7810 */ /* 0x000fe40007ffe0ff */
[----:B0-----:R-:W-:-:S04]  /*9c70*/  LOP3.LUT R3, R18, 0x7ffffffc, RZ, 0xc0, !PT ;  /* 0x7ffffffc12037812 */ /* 0x001fc800078ec0ff */
[----:B------:R-:W-:-:S13]  /*9c80*/  ISETP.NE.AND P0, PT, R13, R3, PT ;  /* 0x000000030d00720c */ /* 0x000fda0003f05270 */
[----:B------:R-:W-:Y:S05]  /*9c90*/  @P0 BRA `(.L_x_223) ;  /* 0xfffffff4004c0947 */ /* 0x000fea000383ffff */
[----:B------:R-:W-:Y:S05]  /*9ca0*/  BSYNC.RECONVERGENT B2 ;  /* 0x0000000000027941 */ /* 0x000fea0003800200 */
.L_x_194:
[----:B------:R-:W-:Y:S01]  /*9cb0*/  ISETP.NE.AND P0, PT, R26, RZ, PT ;  /* 0x000000ff1a00720c */ /* 0x000fe20003f05270 */
[----:B------:R-:W-:Y:S01]  /*9cc0*/  BSSY.RECONVERGENT B2, `(.L_x_193) ;  /* 0x0000086000027945 */ /* 0x000fe20003800200 */
[----:B------:R-:W-:Y:S02]  /*9cd0*/  MOV R12, R0 ;  /* 0x00000000000c7202 */ /* 0x000fe40000000f00 */
[----:B------:R-:W-:-:S09]  /*9ce0*/  MOV R11, R7 ;  /* 0x00000007000b7202 */ /* 0x000fd20000000f00 */
[----:B------:R-:W-:Y:S05]  /*9cf0*/  @!P0 BRA `(.L_x_224) ;  /* 0x0000000800088947 */ /* 0x000fea0003800000 */
[----:B------:R-:W0:Y:S02]  /*9d00*/  LDC.64 R8, c[0x0][0x3c0] ;  /* 0x0000f000ff087b82 */ /* 0x000e240000000a00 */
        /* <DEDUP_REMOVED lines=21> */
.L_x_228:
[----:B------:R-:W-:Y:S05]  /*9e60*/  BSYNC.RECONVERGENT B4 ;  /* 0x0000000000047941 */ /* 0x000fea0003800200 */
.L_x_227:
[----:B------:R-:W-:Y:S01]  /*9e70*/  FFMA R11, R0, R0, R11 ;  /* 0x00000000000b7223 */ /* 0x000fe2000000000b */
[----:B------:R-:W-:Y:S06]  /*9e80*/  BRA `(.L_x_229) ;  /* 0x0000000000487947 */ /* 0x000fec0003800000 */
.L_x_226:
        /* <DEDUP_REMOVED lines=14> */
.L_x_231:
[----:B------:R-:W-:Y:S05]  /*9f70*/  BSYNC.RECONVERGENT B4 ;  /* 0x0000000000047941 */ /* 0x000fea0003800200 */
.L_x_230:
[----:B------:R-:W-:Y:S01]  /*9f80*/  FMUL R3, R0, R11 ;  /* 0x0000000b00037220 */ /* 0x000fe20000400000 */
[----:B------:R-:W-:-:S03]  /*9f90*/  FADD R12, |R5|, -RZ ;  /* 0x800000ff050c7221 */ /* 0x000fc60000000200 */
[----:B------:R-:W-:-:S07]  /*9fa0*/  FFMA R11, R3, R0, 1 ;  /* 0x3f800000030b7423 */ /* 0x000fce0000000000 */
.L_x_229:
[----:B------:R-:W-:Y:S05]  /*9fb0*/  BSYNC.RECONVERGENT B3 ;  /* 0x0000000000037941 */ /* 0x000fea0003800200 */
.L_x_225:
        /* <DEDUP_REMOVED lines=22> */
.L_x_235:
[----:B------:R-:W-:Y:S05]  /*a120*/  BSYNC.RECONVERGENT B4 ;  /* 0x0000000000047941 */ /* 0x000fea0003800200 */
.L_x_234:
[----:B------:R-:W-:Y:S01]  /*a130*/  FFMA R11, R0, R0, R11 ;  /* 0x00000000000b7223 */ /* 0x000fe2000000000b */
[----:B------:R-:W-:Y:S06]  /*a140*/  BRA `(.L_x_236) ;  /* 0x0000000000487947 */ /* 0x000fec0003800000 */
.L_x_233:
        /* <DEDUP_REMOVED lines=14> */
.L_x_238:
[----:B------:R-:W-:Y:S05]  /*a230*/  BSYNC.RECONVERGENT B4 ;  /* 0x0000000000047941 */ /* 0x000fea0003800200 */
.L_x_237:
[----:B------:R-:W-:Y:S01]  /*a240*/  FMUL R3, R0, R11 ;  /* 0x0000000b00037220 */ /* 0x000fe20000400000 */
[----:B------:R-:W-:-:S03]  /*a250*/  FADD R12, |R5|, -RZ ;  /* 0x800000ff050c7221 */ /* 0x000fc60000000200 */
[----:B------:R-:W-:-:S07]  /*a260*/  FFMA R11, R3, R0, 1 ;  /* 0x3f800000030b7423 */ /* 0x000fce0000000000 */
.L_x_236:
[----:B------:R-:W-:Y:S05]  /*a270*/  BSYNC.RECONVERGENT B3 ;  /* 0x0000000000037941 */ /* 0x000fea0003800200 */
.L_x_232:
        /* <DEDUP_REMOVED lines=21> */
.L_x_241:
[----:B------:R-:W-:Y:S05]  /*a3d0*/  BSYNC.RECONVERGENT B3 ;  /* 0x0000000000037941 */ /* 0x000fea0003800200 */
.L_x_240:
[----:B------:R-:W-:Y:S01]  /*a3e0*/  FFMA R11, R0, R0, R11 ;  /* 0x00000000000b7223 */ /* 0x000fe2000000000b */
[----:B------:R-:W-:Y:S06]  /*a3f0*/  BRA `(.L_x_224) ;  /* 0x0000000000487947 */ /* 0x000fec0003800000 */
.L_x_239:
        /* <DEDUP_REMOVED lines=14> */
.L_x_243:
[----:B------:R-:W-:Y:S05]  /*a4e0*/  BSYNC.RECONVERGENT B3 ;  /* 0x0000000000037941 */ /* 0x000fea0003800200 */
.L_x_242:
[----:B------:R-:W-:Y:S01]  /*a4f0*/  FMUL R3, R0, R11 ;  /* 0x0000000b00037220 */ /* 0x000fe20000400000 */
[----:B------:R-:W-:-:S03]  /*a500*/  FADD R12, |R9|, -RZ ;  /* 0x800000ff090c7221 */ /* 0x000fc60000000200 */
[----:B------:R-:W-:-:S07]  /*a510*/  FFMA R11, R3, R0, 1 ;  /* 0x3f800000030b7423 */ /* 0x000fce0000000000 */
.L_x_224:
[----:B------:R-:W-:Y:S05]  /*a520*/  BSYNC.RECONVERGENT B2 ;  /* 0x0000000000027941 */ /* 0x000fea0003800200 */
.L_x_193:
[----:B------:R-:W-:Y:S01]  /*a530*/  IADD3 R3, PT, PT, R11, -0xd000000, RZ ;  /* 0xf30000000b037810 */ /* 0x000fe20007ffe0ff */
[----:B------:R0:W1:Y:S01]  /*a540*/  MUFU.RSQ R0, R11 ;  /* 0x0000000b00007308 */ /* 0x0000620000001400 */
[----:B------:R-:W-:Y:S02]  /*a550*/  BSSY.RECONVERGENT B0, `(.L_x_244) ;  /* 0x000000c000007945 */ /* 0x000fe40003800200 */
[----:B------:R-:W-:-:S13]  /*a560*/  ISETP.GT.U32.AND P0, PT, R3, 0x727fffff, PT ;  /* 0x727fffff0300780c */ /* 0x000fda0003f04070 */
[----:B0-----:R-:W-:Y:S05]  /*a570*/  @!P0 BRA `(.L_x_245) ;  /* 0x0000000000148947 */ /* 0x001fea0003800000 */
[----:B------:R-:W-:Y:S02]  /*a580*/  MOV R3, R11 ;  /* 0x0000000b00037202 */ /* 0x000fe40000000f00 */
[----:B------:R-:W-:-:S07]  /*a590*/  MOV R14, 0xa5b0 ;  /* 0x0000a5b0000e7802 */ /* 0x000fce0000000f00 */
[----:B-1----:R-:W-:Y:S05]  /*a5a0*/  CALL.REL.NOINC `($__internal_0_$__cuda_sm20_sqrt_rn_f32_slowpath) ;  /* 0x0000004000ec7944 */ /* 0x002fea0003c00000 */
[----:B------:R-:W-:Y:S01]  /*a5b0*/  MOV R7, R3 ;  /* 0x0000000300077202 */ /* 0x000fe20000000f00 */
[----:B------:R-:W-:Y:S06]  /*a5c0*/  BRA `(.L_x_246) ;  /* 0x0000000000107947 */ /* 0x000fec0003800000 */
.L_x_245:
[C---:B-1----:R-:W-:Y:S01]  /*a5d0*/  FMUL.FTZ R7, R0.reuse, R11 ;  /* 0x0000000b00077220 */ /* 0x042fe20000410000 */
[----:B------:R-:W-:-:S03]  /*a5e0*/  FMUL.FTZ R3, R0, 0.5 ;  /* 0x3f00000000037820 */ /* 0x000fc60000410000 */
[----:B------:R-:W-:-:S04]  /*a5f0*/  FFMA R0, -R7, R7, R11 ;  /* 0x0000000707007223 */ /* 0x000fc8000000010b */
[----:B------:R-:W-:-:S07]  /*a600*/  FFMA R7, R0, R3, R7 ;  /* 0x0000000300077223 */ /* 0x000fce0000000007 */
.L_x_246:
[----:B------:R-:W-:Y:S05]  /*a610*/  BSYNC.RECONVERGENT B0 ;  /* 0x0000000000007941 */ /* 0x000fea0003800200 */
.L_x_244:
        /* <DEDUP_REMOVED lines=15> */
.L_x_277:
        /* <DEDUP_REMOVED lines=20> */
.L_x_253:
[----:B------:R-:W-:Y:S05]  /*a850*/  BSYNC.RECONVERGENT B4 ;  /* 0x0000000000047941 */ /* 0x000fea0003800200 */
.L_x_252:
[----:B------:R-:W-:Y:S01]  /*a860*/  FMUL R12, R12, R3 ;  /* 0x000000030c0c7220 */ /* 0x000fe20000400000 */
[----:B------:R-:W-:-:S03]  /*a870*/  FADD R0, |R5|, -RZ ;  /* 0x800000ff05007221 */ /* 0x000fc60000000200 */
[----:B------:R-:W-:Y:S01]  /*a880*/  FFMA R12, R12, R3, 1 ;  /* 0x3f8000000c0c7423 */ /* 0x000fe20000000003 */
[----:B------:R-:W-:Y:S06]  /*a890*/  BRA `(.L_x_250) ;  /* 0x00000000003c7947 */ /* 0x000fec0003800000 */
.L_x_251:
        /* <DEDUP_REMOVED lines=13> */
.L_x_255:
[----:B------:R-:W-:Y:S05]  /*a970*/  BSYNC.RECONVERGENT B4 ;  /* 0x0000000000047941 */ /* 0x000fea0003800200 */
.L_x_254:
[----:B------:R-:W-:-:S07]  /*a980*/  FFMA R12, R3, R3, R12 ;  /* 0x00000003030c7223 */ /* 0x000fce000000000c */
.L_x_250:
[----:B------:R-:W-:Y:S05]  /*a990*/  BSYNC.RECONVERGENT B3 ;  /* 0x0000000000037941 */ /* 0x000fea0003800200 */
.L_x_249:
        /* <DEDUP_REMOVED lines=19> */
.L_x_260:
[----:B------:R-:W-:Y:S05]  /*aad0*/  BSYNC.RECONVERGENT B4 ;  /* 0x0000000000047941 */ /* 0x000fea0003800200 */
.L_x_259:
[----:B------:R-:W-:Y:S01]  /*aae0*/  FFMA R12, R3, R3, R12 ;  /* 0x00000003030c7223 */ /* 0x000fe2000000000c */
[----:B------:R-:W-:Y:S06]  /*aaf0*/  BRA `(.L_x_257) ;  /* 0x0000000000447947 */ /* 0x000fec0003800000 */
.L_x_258:
        /* <DEDUP_REMOVED lines=13> */
.L_x_262:
[----:B------:R-:W-:Y:S05]  /*abd0*/  BSYNC.RECONVERGENT B4 ;  /* 0x0000000000047941 */ /* 0x000fea0003800200 */
.L_x_261:
[----:B------:R-:W-:Y:S01]  /*abe0*/  FMUL R12, R12, R3 ;  /* 0x000000030c0c7220 */ /* 0x000fe20000400000 */
[----:B------:R-:W-:-:S03]  /*abf0*/  FADD R0, |R17|, -RZ ;  /* 0x800000ff11007221 */ /* 0x000fc60000000200 */
[----:B------:R-:W-:-:S07]  /*ac00*/  FFMA R12, R12, R3, 1 ;  /* 0x3f8000000c0c7423 */ /* 0x000fce0000000003 */
.L_x_257:
[----:B------:R-:W-:Y:S05]  /*ac10*/  BSYNC.RECONVERGENT B3 ;  /* 0x0000000000037941 */ /* 0x000fea0003800200 */
.L_x_256:
        /* <DEDUP_REMOVED lines=19> */
.L_x_267:
[----:B------:R-:W-:Y:S05]  /*ad50*/  BSYNC.RECONVERGENT B4 ;  /* 0x0000000000047941 */ /* 0x000fea0003800200 */
.L_x_266:
[----:B------:R-:W-:Y:S01]  /*ad60*/  FFMA R12, R3, R3, R12 ;  /* 0x00000003030c7223 */ /* 0x000fe2000000000c */
[----:B------:R-:W-:Y:S06]  /*ad70*/  BRA `(.L_x_264) ;  /* 0x0000000000447947 */ /* 0x000fec0003800000 */
.L_x_265:
        /* <DEDUP_REMOVED lines=13> */
.L_x_269:
[----:B------:R-:W-:Y:S05]  /*ae50*/  BSYNC.RECONVERGENT B4 ;  /* 0x0000000000047941 */ /* 0x000fea0003800200 */
.L_x_268:
[----:B------:R-:W-:Y:S01]  /*ae60*/  FMUL R12, R12, R3 ;  /* 0x000000030c0c7220 */ /* 0x000fe20000400000 */
[----:B------:R-:W-:-:S03]  /*ae70*/  FADD R0, |R17|, -RZ ;  /* 0x800000ff11007221 */ /* 0x000fc60000000200 */
[----:B------:R-:W-:-:S07]  /*ae80*/  FFMA R12, R12, R3, 1 ;  /* 0x3f8000000c0c7423 */ /* 0x000fce0000000003 */
.L_x_264:
[----:B------:R-:W-:Y:S05]  /*ae90*/  BSYNC.RECONVERGENT B3 ;  /* 0x0000000000037941 */ /* 0x000fea0003800200 */
.L_x_263:
        /* <DEDUP_REMOVED lines=19> */
.L_x_274:
[----:B------:R-:W-:Y:S05]  /*afd0*/  BSYNC.RECONVERGENT B4 ;  /* 0x0000000000047941 */ /* 0x000fea0003800200 */
.L_x_273:
[----:B------:R-:W-:Y:S01]  /*afe0*/  FFMA R12, R3, R3, R12 ;  /* 0x00000003030c7223 */ /* 0x000fe2000000000c */
[----:B------:R-:W-:Y:S06]  /*aff0*/  BRA `(.L_x_271) ;  /* 0x0000000000447947 */ /* 0x000fec0003800000 */
.L_x_272:
        /* <DEDUP_REMOVED lines=13> */
.L_x_276:
[----:B------:R-:W-:Y:S05]  /*b0d0*/  BSYNC.RECONVERGENT B4 ;  /* 0x0000000000047941 */ /* 0x000fea0003800200 */
.L_x_275:
[----:B------:R-:W-:Y:S01]  /*b0e0*/  FMUL R12, R12, R3 ;  /* 0x000000030c0c7220 */ /* 0x000fe20000400000 */
[----:B------:R-:W-:-:S03]  /*b0f0*/  FADD R0, |R11|, -RZ ;  /* 0x800000ff0b007221 */ /* 0x000fc60000000200 */
[----:B------:R-:W-:-:S07]  /*b100*/  FFMA R12, R12, R3, 1 ;  /* 0x3f8000000c0c7423 */ /* 0x000fce0000000003 */
.L_x_271:
[----:B------:R-:W-:Y:S05]  /*b110*/  BSYNC.RECONVERGENT B3 ;  /* 0x0000000000037941 */ /* 0x000fea0003800200 */
.L_x_270:
[----:B------:R-:W-:Y:S02]  /*b120*/  IADD3 R13, PT, PT, R13, 0x4, RZ ;  /* 0x000000040d0d7810 */ /* 0x000fe40007ffe0ff */
[----:B0-----:R-:W-:-:S04]  /*b130*/  LOP3.LUT R3, R18, 0x7ffffffc, RZ, 0xc0, !PT ;  /* 0x7ffffffc12037812 */ /* 0x001fc800078ec0ff */
[----:B------:R-:W-:-:S13]  /*b140*/  ISETP.NE.AND P0, PT, R13, R3, PT ;  /* 0x000000030d00720c */ /* 0x000fda0003f05270 */
[----:B------:R-:W-:Y:S05]  /*b150*/  @P0 BRA `(.L_x_277) ;  /* 0xfffffff4006c0947 */ /* 0x000fea000383ffff */
[----:B------:R-:W-:Y:S05]  /*b160*/  BSYNC.RECONVERGENT B2 ;  /* 0x0000000000027941 */ /* 0x000fea0003800200 */
.L_x_248:
        /* <DEDUP_REMOVED lines=27> */
.L_x_282:
[----:B------:R-:W-:Y:S05]  /*b320*/  BSYNC.RECONVERGENT B4 ;  /* 0x0000000000047941 */ /* 0x000fea0003800200 */
.L_x_281:
[----:B------:R-:W-:Y:S01]  /*b330*/  FFMA R11, R0, R0, R11 ;  /* 0x00000000000b7223 */ /* 0x000fe2000000000b */
[----:B------:R-:W-:Y:S06]  /*b340*/  BRA `(.L_x_283) ;  /* 0x0000000000487947 */ /* 0x000fec0003800000 */
.L_x_280:
        /* <DEDUP_REMOVED lines=14> */
.L_x_285:
[----:B------:R-:W-:Y:S05]  /*b430*/  BSYNC.RECONVERGENT B4 ;  /* 0x0000000000047941 */ /* 0x000fea0003800200 */
.L_x_284:
[----:B------:R-:W-:Y:S01]  /*b440*/  FMUL R3, R0, R11 ;  /* 0x0000000b00037220 */ /* 0x000fe20000400000 */
[----:B------:R-:W-:-:S03]  /*b450*/  FADD R18, |R5|, -RZ ;  /* 0x800000ff05127221 */ /* 0x000fc60000000200 */
[----:B------:R-:W-:-:S07]  /*b460*/  FFMA R11, R3, R0, 1 ;  /* 0x3f800000030b7423 */ /* 0x000fce0000000000 */
.L_x_283:
[----:B------:R-:W-:Y:S05]  /*b470*/  BSYNC.RECONVERGENT B3 ;  /* 0x0000000000037941 */ /* 0x000fea0003800200 */
.L_x_279:
        /* <DEDUP_REMOVED lines=22> */
.L_x_289:
[----:B------:R-:W-:Y:S05]  /*b5e0*/  BSYNC.RECONVERGENT B4 ;  /* 0x0000000000047941 */ /* 0x000fea0003800200 */
.L_x_288:
[----:B------:R-:W-:Y:S01]  /*b5f0*/  FFMA R11, R0, R0, R11 ;  /* 0x00000000000b7223 */ /* 0x000fe2000000000b */
[----:B------:R-:W-:Y:S06]  /*b600*/  BRA `(.L_x_290) ;  /* 0x0000000000487947 */ /* 0x000fec0003800000 */
.L_x_287:
        /* <DEDUP_REMOVED lines=14> */
.L_x_292:
[----:B------:R-:W-:Y:S05]  /*b6f0*/  BSYNC.RECONVERGENT B4 ;  /* 0x0000000000047941 */ /* 0x000fea0003800200 */
.L_x_291:
[----:B------:R-:W-:Y:S01]  /*b700*/  FMUL R3, R0, R11 ;  /* 0x0000000b00037220 */ /* 0x000fe20000400000 */
[----:B------:R-:W-:-:S03]  /*b710*/  FADD R18, |R5|, -RZ ;  /* 0x800000ff05127221 */ /* 0x000fc60000000200 */
[----:B------:R-:W-:-:S07]  /*b720*/  FFMA R11, R3, R0, 1 ;  /* 0x3f800000030b7423 */ /* 0x000fce0000000000 */
.L_x_290:
[----:B------:R-:W-:Y:S05]  /*b730*/  BSYNC.RECONVERGENT B3 ;  /* 0x0000000000037941 */ /* 0x000fea0003800200 */
.L_x_286:
        /* <DEDUP_REMOVED lines=21> */
.L_x_295:
[----:B------:R-:W-:Y:S05]  /*b890*/  BSYNC.RECONVERGENT B3 ;  /* 0x0000000000037941 */ /* 0x000fea0003800200 */
.L_x_294:
[----:B------:R-:W-:Y:S01]  /*b8a0*/  FFMA R11, R0, R0, R11 ;  /* 0x00000000000b7223 */ /* 0x000fe2000000000b */
[----:B------:R-:W-:Y:S06]  /*b8b0*/  BRA `(.L_x_278) ;  /* 0x0000000000487947 */ /* 0x000fec0003800000 */
.L_x_293:
        /* <DEDUP_REMOVED lines=14> */
.L_x_297:
[----:B------:R-:W-:Y:S05]  /*b9a0*/  BSYNC.RECONVERGENT B3 ;  /* 0x0000000000037941 */ /* 0x000fea0003800200 */
.L_x_296:
[----:B------:R-:W-:Y:S01]  /*b9b0*/  FMUL R3, R0, R11 ;  /* 0x0000000b00037220 */ /* 0x000fe20000400000 */
[----:B------:R-:W-:-:S03]  /*b9c0*/  FADD R18, |R9|, -RZ ;  /* 0x800000ff09127221 */ /* 0x000fc60000000200 */
[----:B------:R-:W-:-:S07]  /*b9d0*/  FFMA R11, R3, R0, 1 ;  /* 0x3f800000030b7423 */ /* 0x000fce0000000000 */
.L_x_278:
[----:B------:R-:W-:Y:S05]  /*b9e0*/  BSYNC.RECONVERGENT B2 ;  /* 0x0000000000027941 */ /* 0x000fea0003800200 */
.L_x_247:
        /* <DEDUP_REMOVED lines=10> */
.L_x_299:
[C---:B-1----:R-:W-:Y:S01]  /*ba90*/  FMUL.FTZ R8, R0.reuse, R11 ;  /* 0x0000000b00087220 */ /* 0x042fe20000410000 */
[----:B------:R-:W-:-:S03]  /*baa0*/  FMUL.FTZ R0, R0, 0.5 ;  /* 0x3f00000000007820 */ /* 0x000fc60000410000 */
[----:B------:R-:W-:-:S04]  /*bab0*/  FFMA R3, -R8, R8, R11 ;  /* 0x0000000808037223 */ /* 0x000fc8000000010b */
[----:B------:R-:W-:-:S07]  /*bac0*/  FFMA R8, R3, R0, R8 ;  /* 0x0000000003087223 */ /* 0x000fce0000000008 */
.L_x_300:
[----:B------:R-:W-:Y:S05]  /*bad0*/  BSYNC.RECONVERGENT B0 ;  /* 0x0000000000007941 */ /* 0x000fea0003800200 */
.L_x_298:
        /* <DEDUP_REMOVED lines=15> */
.L_x_331:
        /* <DEDUP_REMOVED lines=21> */
.L_x_307:
[----:B------:R-:W-:Y:S05]  /*bd20*/  BSYNC.RECONVERGENT B4 ;  /* 0x0000000000047941 */ /* 0x000fea0003800200 */
.L_x_306:
[----:B------:R-:W-:Y:S01]  /*bd30*/  FMUL R9, R9, R4 ;  /* 0x0000000409097220 */ /* 0x000fe20000400000 */
[----:B------:R-:W-:-:S03]  /*bd40*/  FADD R0, |R5|, -RZ ;  /* 0x800000ff05007221 */ /* 0x000fc60000000200 */
[----:B------:R-:W-:Y:S01]  /*bd50*/  FFMA R9, R9, R4, 1 ;  /* 0x3f80000009097423 */ /* 0x000fe20000000004 */
[----:B------:R-:W-:Y:S06]  /*bd60*/  BRA `(.L_x_304) ;  /* 0x0000000000407947 */ /* 0x000fec0003800000 */
.L_x_305:
        /* <DEDUP_REMOVED lines=14> */
.L_x_309:
[----:B------:R-:W-:Y:S05]  /*be50*/  BSYNC.RECONVERGENT B4 ;  /* 0x0000000000047941 */ /* 0x000fea0003800200 */
.L_x_308:
[----:B------:R-:W-:-:S07]  /*be60*/  FFMA R9, R4, R4, R9 ;  /* 0x0000000404097223 */ /* 0x000fce0000000009 */
.L_x_304:
[----:B------:R-:W-:Y:S05]  /*be70*/  BSYNC.RECONVERGENT B3 ;  /* 0x0000000000037941 */ /* 0x000fea0003800200 */
.L_x_303:
        /* <DEDUP_REMOVED lines=20> */
.L_x_314:
[----:B------:R-:W-:Y:S05]  /*bfc0*/  BSYNC.RECONVERGENT B4 ;  /* 0x0000000000047941 */ /* 0x000fea0003800200 */
.L_x_313:
[----:B------:R-:W-:Y:S01]  /*bfd0*/  FFMA R9, R4, R4, R9 ;  /* 0x0000000404097223 */ /* 0x000fe20000000009 */
[----:B------:R-:W-:Y:S06]  /*bfe0*/  BRA `(.L_x_311) ;  /* 0x0000000000487947 */ /* 0x000fec0003800000 */
.L_x_312:
        /* <DEDUP_REMOVED lines=14> */
.L_x_316:
[----:B------:R-:W-:Y:S05]  /*c0d0*/  BSYNC.RECONVERGENT B4 ;  /* 0x0000000000047941 */ /* 0x000fea0003800200 */
.L_x_315:
[----:B------:R-:W-:Y:S01]  /*c0e0*/  FMUL R9, R9, R4 ;  /* 0x0000000409097220 */ /* 0x000fe20000400000 */
[----:B------:R-:W-:-:S03]  /*c0f0*/  FADD R0, |R31|, -RZ ;  /* 0x800000ff1f007221 */ /* 0x000fc60000000200 */
[----:B------:R-:W-:-:S07]  /*c100*/  FFMA R9, R9, R4, 1 ;  /* 0x3f80000009097423 */ /* 0x000fce0000000004 */
.L_x_311:
[----:B------:R-:W-:Y:S05]  /*c110*/  BSYNC.RECONVERGENT B3 ;  /* 0x0000000000037941 */ /* 0x000fea0003800200 */
.L_x_310:
        /* <DEDUP_REMOVED lines=20> */
.L_x_321:
[----:B------:R-:W-:Y:S05]  /*c260*/  BSYNC.RECONVERGENT B4 ;  /* 0x0000000000047941 */ /* 0x000fea0003800200 */
.L_x_320:
[----:B------:R-:W-:Y:S01]  /*c270*/  FFMA R9, R4, R4, R9 ;  /* 0x0000000404097223 */ /* 0x000fe20000000009 */
[----:B------:R-:W-:Y:S06]  /*c280*/  BRA `(.L_x_318) ;  /* 0x0000000000487947 */ /* 0x000fec0003800000 */
.L_x_319:
        /* <DEDUP_REMOVED lines=14> */
.L_x_323:
[----:B------:R-:W-:Y:S05]  /*c370*/  BSYNC.RECONVERGENT B4 ;  /* 0x0000000000047941 */ /* 0x000fea0003800200 */
.L_x_322:
[----:B------:R-:W-:Y:S01]  /*c380*/  FMUL R9, R9, R4 ;  /* 0x0000000409097220 */ /* 0x000fe20000400000 */
[----:B------:R-:W-:-:S03]  /*c390*/  FADD R0, |R31|, -RZ ;  /* 0x800000ff1f007221 */ /* 0x000fc60000000200 */
[----:B------:R-:W-:-:S07]  /*c3a0*/  FFMA R9, R9, R4, 1 ;  /* 0x3f80000009097423 */ /* 0x000fce0000000004 */
.L_x_318:
[----:B------:R-:W-:Y:S05]  /*c3b0*/  BSYNC.RECONVERGENT B3 ;  /* 0x0000000000037941 */ /* 0x000fea0003800200 */
.L_x_317:
        /* <DEDUP_REMOVED lines=20> */
.L_x_328:
[----:B------:R-:W-:Y:S05]  /*c500*/  BSYNC.RECONVERGENT B4 ;  /* 0x0000000000047941 */ /* 0x000fea0003800200 */
.L_x_327:
[----:B------:R-:W-:Y:S01]  /*c510*/  FFMA R9, R4, R4, R9 ;  /* 0x0000000404097223 */ /* 0x000fe20000000009 */
[----:B------:R-:W-:Y:S06]  /*c520*/  BRA `(.L_x_325) ;  /* 0x0000000000487947 */ /* 0x000fec0003800000 */
.L_x_326:
        /* <DEDUP_REMOVED lines=14> */
.L_x_330:
[----:B------:R-:W-:Y:S05]  /*c610*/  BSYNC.RECONVERGENT B4 ;  /* 0x0000000000047941 */ /* 0x000fea0003800200 */
.L_x_329:
[----:B------:R-:W-:Y:S01]  /*c620*/  FMUL R9, R9, R4 ;  /* 0x0000000409097220 */ /* 0x000fe20000400000 */
[----:B------:R-:W-:-:S03]  /*c630*/  FADD R0, |R13|, -RZ ;  /* 0x800000ff0d007221 */ /* 0x000fc60000000200 */
[----:B------:R-:W-:-:S07]  /*c640*/  FFMA R9, R9, R4, 1 ;  /* 0x3f80000009097423 */ /* 0x000fce0000000004 */
.L_x_325:
[----:B------:R-:W-:Y:S05]  /*c650*/  BSYNC.RECONVERGENT B3 ;  /* 0x0000000000037941 */ /* 0x000fea0003800200 */
.L_x_324:
[----:B------:R-:W-:Y:S02]  /*c660*/  IADD3 R17, PT, PT, R17, 0x4, RZ ;  /* 0x0000000411117810 */ /* 0x000fe40007ffe0ff */
[----:B0-----:R-:W-:-:S04]  /*c670*/  LOP3.LUT R3, R18, 0x7ffffffc, RZ, 0xc0, !PT ;  /* 0x7ffffffc12037812 */ /* 0x001fc800078ec0ff */
[----:B------:R-:W-:-:S13]  /*c680*/  ISETP.NE.AND P0, PT, R17, R3, PT ;  /* 0x000000031100720c */ /* 0x000fda0003f05270 */
[----:B------:R-:W-:Y:S05]  /*c690*/  @P0 BRA `(.L_x_331) ;  /* 0xfffffff4004c0947 */ /* 0x000fea000383ffff */
[----:B------:R-:W-:Y:S05]  /*c6a0*/  BSYNC.RECONVERGENT B2 ;  /* 0x0000000000027941 */ /* 0x000fea0003800200 */
.L_x_302:
[----:B------:R-:W-:Y:S01]  /*c6b0*/  ISETP.NE.AND P0, PT, R26, RZ, PT ;  /* 0x000000ff1a00720c */ /* 0x000fe20003f05270 */
[----:B------:R-:W-:Y:S01]  /*c6c0*/  BSSY.RECONVERGENT B2, `(.L_x_301) ;  /* 0x0000085000027945 */ /* 0x000fe20003800200 */
[----:B------:R-:W-:-:S11]  /*c6d0*/  MOV R12, R0 ;  /* 0x00000000000c7202 */ /* 0x000fd60000000f00 */
        /* <DEDUP_REMOVED lines=23> */
.L_x_336:
[----:B------:R-:W-:Y:S05]  /*c850*/  BSYNC.RECONVERGENT B4 ;  /* 0x0000000000047941 */ /* 0x000fea0003800200 */
.L_x_335:
[----:B------:R-:W-:Y:S01]  /*c860*/  FFMA R9, R0, R0, R9 ;  /* 0x0000000000097223 */ /* 0x000fe20000000009 */
[----:B------:R-:W-:Y:S06]  /*c870*/  BRA `(.L_x_337) ;  /* 0x0000000000487947 */ /* 0x000fec0003800000 */
.L_x_334:
        /* <DEDUP_REMOVED lines=14> */
.L_x_339:
[----:B------:R-:W-:Y:S05]  /*c960*/  BSYNC.RECONVERGENT B4 ;  /* 0x0000000000047941 */ /* 0x000fea0003800200 */
.L_x_338:
[----:B------:R-:W-:Y:S01]  /*c970*/  FMUL R3, R0, R9 ;  /* 0x0000000900037220 */ /* 0x000fe20000400000 */
[----:B------:R-:W-:-:S03]  /*c980*/  FADD R12, |R5|, -RZ ;  /* 0x800000ff050c7221 */ /* 0x000fc60000000200 */
[----:B------:R-:W-:-:S07]  /*c990*/  FFMA R9, R3, R0, 1 ;  /* 0x3f80000003097423 */ /* 0x000fce0000000000 */
.L_x_337:
[----:B------:R-:W-:Y:S05]  /*c9a0*/  BSYNC.RECONVERGENT B3 ;  /* 0x0000000000037941 */ /* 0x000fea0003800200 */
.L_x_333:
        /* <DEDUP_REMOVED lines=22> */
.L_x_343:
[----:B------:R-:W-:Y:S05]  /*cb10*/  BSYNC.RECONVERGENT B4 ;  /* 0x0000000000047941 */ /* 0x000fea0003800200 */
.L_x_342:
[----:B------:R-:W-:Y:S01]  /*cb20*/  FFMA R9, R0, R0, R9 ;  /* 0x0000000000097223 */ /* 0x000fe20000000009 */
[----:B------:R-:W-:Y:S06]  /*cb30*/  BRA `(.L_x_344) ;  /* 0x0000000000487947 */ /* 0x000fec0003800000 */
.L_x_341:
        /* <DEDUP_REMOVED lines=14> */
.L_x_346:
[----:B------:R-:W-:Y:S05]  /*cc20*/  BSYNC.RECONVERGENT B4 ;  /* 0x0000000000047941 */ /* 0x000fea0003800200 */
.L_x_345:
[----:B------:R-:W-:Y:S01]  /*cc30*/  FMUL R3, R0, R9 ;  /* 0x0000000900037220 */ /* 0x000fe20000400000 */
[----:B------:R-:W-:-:S03]  /*cc40*/  FADD R12, |R5|, -RZ ;  /* 0x800000ff050c7221 */ /* 0x000fc60000000200 */
[----:B------:R-:W-:-:S07]  /*cc50*/  FFMA R9, R3, R0, 1 ;  /* 0x3f80000003097423 */ /* 0x000fce0000000000 */
.L_x_344:
[----:B------:R-:W-:Y:S05]  /*cc60*/  BSYNC.RECONVERGENT B3 ;  /* 0x0000000000037941 */ /* 0x000fea0003800200 */
.L_x_340:
        /* <DEDUP_REMOVED lines=21> */
.L_x_349:
[----:B------:R-:W-:Y:S05]  /*cdc0*/  BSYNC.RECONVERGENT B3 ;  /* 0x0000000000037941 */ /* 0x000fea0003800200 */
.L_x_348:
[----:B------:R-:W-:Y:S01]  /*cdd0*/  FFMA R9, R0, R0, R9 ;  /* 0x0000000000097223 */ /* 0x000fe20000000009 */
[----:B------:R-:W-:Y:S06]  /*cde0*/  BRA `(.L_x_332) ;  /* 0x0000000000487947 */ /* 0x000fec0003800000 */
.L_x_347:
        /* <DEDUP_REMOVED lines=14> */
.L_x_351:
[----:B------:R-:W-:Y:S05]  /*ced0*/  BSYNC.RECONVERGENT B3 ;  /* 0x0000000000037941 */ /* 0x000fea0003800200 */
.L_x_350:
[----:B------:R-:W-:Y:S01]  /*cee0*/  FMUL R3, R0, R9 ;  /* 0x0000000900037220 */ /* 0x000fe20000400000 */
[----:B------:R-:W-:-:S03]  /*cef0*/  FADD R12, |R11|, -RZ ;  /* 0x800000ff0b0c7221 */ /* 0x000fc60000000200 */
[----:B------:R-:W-:-:S07]  /*cf00*/  FFMA R9, R3, R0, 1 ;  /* 0x3f80000003097423 */ /* 0x000fce0000000000 */
.L_x_332:
[----:B------:R-:W-:Y:S05]  /*cf10*/  BSYNC.RECONVERGENT B2 ;  /* 0x0000000000027941 */ /* 0x000fea0003800200 */
.L_x_301:
        /* <DEDUP_REMOVED lines=10> */
.L_x_353:
[C---:B-1----:R-:W-:Y:S01]  /*cfc0*/  FMUL.FTZ R13, R0.reuse, R9 ;  /* 0x00000009000d7220 */ /* 0x042fe20000410000 */
[----:B------:R-:W-:-:S03]  /*cfd0*/  FMUL.FTZ R3, R0, 0.5 ;  /* 0x3f00000000037820 */ /* 0x000fc60000410000 */
[----:B------:R-:W-:-:S04]  /*cfe0*/  FFMA R0, -R13, R13, R9 ;  /* 0x0000000d0d007223 */ /* 0x000fc80000000109 */
[----:B------:R-:W-:-:S07]  /*cff0*/  FFMA R13, R0, R3, R13 ;  /* 0x00000003000d7223 */ /* 0x000fce000000000d */
.L_x_354:
[----:B------:R-:W-:Y:S05]  /*d000*/  BSYNC.RECONVERGENT B0 ;  /* 0x0000000000007941 */ /* 0x000fea0003800200 */
.L_x_352:
[----:B------:R-:W-:Y:S01]  /*d010*/  FMUL R13, R13, R12 ;  /* 0x0000000c0d0d7220 */ /* 0x000fe20000400000 */
[----:B------:R-:W-:Y:S01]  /*d020*/  HFMA2 R12, -RZ, RZ, 0, 0 ;  /* 0x00000000ff0c7431 */ /* 0x000fe200000001ff */
        /* <DEDUP_REMOVED lines=11> */
[----:B------:R-:W-:-:S07]  /*d0e0*/  MOV R0, RZ ;  /* 0x000000ff00007202 */ /* 0x000fce0000000f00 */
.L_x_385:
[----:B------:R-:W1:Y:S02]  /*d0f0*/  LDC.64 R10, c[0x0][0x3a8] ;  /* 0x0000ea00ff0a7b82 */ /* 0x000e640000000a00 */
        /* <DEDUP_REMOVED lines=21> */
.L_x_361:
[----:B------:R-:W-:Y:S05]  /*d250*/  BSYNC.RECONVERGENT B4 ;  /* 0x0000000000047941 */ /* 0x000fea0003800200 */
.L_x_360:
[----:B------:R-:W-:Y:S01]  /*d260*/  FMUL R9, R9, R4 ;  /* 0x0000000409097220 */ /* 0x000fe20000400000 */
[----:B------:R-:W-:-:S03]  /*d270*/  FADD R0, |R5|, -RZ ;  /* 0x800000ff05007221 */ /* 0x000fc60000000200 */
[----:B------:R-:W-:Y:S01]  /*d280*/  FFMA R9, R9, R4, 1 ;  /* 0x3f80000009097423 */ /* 0x000fe20000000004 */
[----:B------:R-:W-:Y:S06]  /*d290*/  BRA `(.L_x_358) ;  /* 0x0000000000407947 */ /* 0x000fec0003800000 */
.L_x_359:
        /* <DEDUP_REMOVED lines=14> */
.L_x_363:
[----:B------:R-:W-:Y:S05]  /*d380*/  BSYNC.RECONVERGENT B4 ;  /* 0x0000000000047941 */ /* 0x000fea0003800200 */
.L_x_362:
[----:B------:R-:W-:-:S07]  /*d390*/  FFMA R9, R4, R4, R9 ;  /* 0x0000000404097223 */ /* 0x000fce0000000009 */
.L_x_358:
[----:B------:R-:W-:Y:S05]  /*d3a0*/  BSYNC.RECONVERGENT B3 ;  /* 0x0000000000037941 */ /* 0x000fea0003800200 */
.L_x_357:
        /* <DEDUP_REMOVED lines=20> */
.L_x_368:
[----:B------:R-:W-:Y:S05]  /*d4f0*/  BSYNC.RECONVERGENT B4 ;  /* 0x0000000000047941 */ /* 0x000fea0003800200 */
.L_x_367:
[----:B------:R-:W-:Y:S01]  /*d500*/  FFMA R9, R4, R4, R9 ;  /* 0x0000000404097223 */ /* 0x000fe20000000009 */
[----:B------:R-:W-:Y:S06]  /*d510*/  BRA `(.L_x_365) ;  /* 0x0000000000487947 */ /* 0x000fec0003800000 */
.L_x_366:
        /* <DEDUP_REMOVED lines=14> */
.L_x_370:
[----:B------:R-:W-:Y:S05]  /*d600*/  BSYNC.RECONVERGENT B4 ;  /* 0x0000000000047941 */ /* 0x000fea0003800200 */
.L_x_369:
[----:B------:R-:W-:Y:S01]  /*d610*/  FMUL R9, R9, R4 ;  /* 0x0000000409097220 */ /* 0x000fe20000400000 */
[----:B------:R-:W-:-:S03]  /*d620*/  FADD R0, |R31|, -RZ ;  /* 0x800000ff1f007221 */ /* 0x000fc60000000200 */
[----:B------:R-:W-:-:S07]  /*d630*/  FFMA R9, R9, R4, 1 ;  /* 0x3f80000009097423 */ /* 0x000fce0000000004 */
.L_x_365:
[----:B------:R-:W-:Y:S05]  /*d640*/  BSYNC.RECONVERGENT B3 ;  /* 0x0000000000037941 */ /* 0x000fea0003800200 */
.L_x_364:
        /* <DEDUP_REMOVED lines=20> */
.L_x_375:
[----:B------:R-:W-:Y:S05]  /*d790*/  BSYNC.RECONVERGENT B4 ;  /* 0x0000000000047941 */ /* 0x000fea0003800200 */
.L_x_374:
[----:B------:R-:W-:Y:S01]  /*d7a0*/  FFMA R9, R4, R4, R9 ;  /* 0x0000000404097223 */ /* 0x000fe20000000009 */
[----:B------:R-:W-:Y:S06]  /*d7b0*/  BRA `(.L_x_372) ;  /* 0x0000000000487947 */ /* 0x000fec0003800000 */
.L_x_373:
        /* <DEDUP_REMOVED lines=14> */
.L_x_377:
[----:B------:R-:W-:Y:S05]  /*d8a0*/  BSYNC.RECONVERGENT B4 ;  /* 0x0000000000047941 */ /* 0x000fea0003800200 */
.L_x_376:
[----:B------:R-:W-:Y:S01]  /*d8b0*/  FMUL R9, R9, R4 ;  /* 0x0000000409097220 */ /* 0x000fe20000400000 */
[----:B------:R-:W-:-:S03]  /*d8c0*/  FADD R0, |R31|, -RZ ;  /* 0x800000ff1f007221 */ /* 0x000fc60000000200 */
[----:B------:R-:W-:-:S07]  /*d8d0*/  FFMA R9, R9, R4, 1 ;  /* 0x3f80000009097423 */ /* 0x000fce0000000004 */
.L_x_372:
[----:B------:R-:W-:Y:S05]  /*d8e0*/  BSYNC.RECONVERGENT B3 ;  /* 0x0000000000037941 */ /* 0x000fea0003800200 */
.L_x_371:
        /* <DEDUP_REMOVED lines=20> */
.L_x_382:
[----:B------:R-:W-:Y:S05]  /*da30*/  BSYNC.RECONVERGENT B4 ;  /* 0x0000000000047941 */ /* 0x000fea0003800200 */
.L_x_381:
[----:B------:R-:W-:Y:S01]  /*da40*/  FFMA R9, R4, R4, R9 ;  /* 0x0000000404097223 */ /* 0x000fe20000000009 */
[----:B------:R-:W-:Y:S06]  /*da50*/  BRA `(.L_x_379) ;  /* 0x0000000000487947 */ /* 0x000fec0003800000 */
.L_x_380:
        /* <DEDUP_REMOVED lines=14> */
.L_x_384:
[----:B------:R-:W-:Y:S05]  /*db40*/  BSYNC.RECONVERGENT B4 ;  /* 0x0000000000047941 */ /* 0x000fea0003800200 */
.L_x_383:
[----:B------:R-:W-:Y:S01]  /*db50*/  FMUL R9, R9, R4 ;  /* 0x0000000409097220 */ /* 0x000fe20000400000 */
[----:B------:R-:W-:-:S03]  /*db60*/  FADD R0, |R11|, -RZ ;  /* 0x800000ff0b007221 */ /* 0x000fc60000000200 */
[----:B------:R-:W-:-:S07]  /*db70*/  FFMA R9, R9, R4, 1 ;  /* 0x3f80000009097423 */ /* 0x000fce0000000004 */
.L_x_379:
[----:B------:R-:W-:Y:S05]  /*db80*/  BSYNC.RECONVERGENT B3 ;  /* 0x0000000000037941 */ /* 0x000fea0003800200 */
.L_x_378:
[----:B------:R-:W-:Y:S02]  /*db90*/  IADD3 R17, PT, PT, R17, 0x4, RZ ;  /* 0x0000000411117810 */ /* 0x000fe40007ffe0ff */
[----:B0-----:R-:W-:-:S04]  /*dba0*/  LOP3.LUT R3, R18, 0x7ffffffc, RZ, 0xc0, !PT ;  /* 0x7ffffffc12037812 */ /* 0x001fc800078ec0ff */
[----:B------:R-:W-:-:S13]  /*dbb0*/  ISETP.NE.AND P0, PT, R17, R3, PT ;  /* 0x000000031100720c */ /* 0x000fda0003f05270 */
[----:B------:R-:W-:Y:S05]  /*dbc0*/  @P0 BRA `(.L_x_385) ;  /* 0xfffffff400480947 */ /* 0x000fea000383ffff */
[----:B------:R-:W-:Y:S05]  /*dbd0*/  BSYNC.RECONVERGENT B2 ;  /* 0x0000000000027941 */ /* 0x000fea0003800200 */
.L_x_356:
        /* <DEDUP_REMOVED lines=26> */
.L_x_390:
[----:B------:R-:W-:Y:S05]  /*dd80*/  BSYNC.RECONVERGENT B4 ;  /* 0x0000000000047941 */ /* 0x000fea0003800200 */
.L_x_389:
[----:B------:R-:W-:Y:S01]  /*dd90*/  FFMA R9, R0, R0, R9 ;  /* 0x0000000000097223 */ /* 0x000fe20000000009 */
[----:B------:R-:W-:Y:S06]  /*dda0*/  BRA `(.L_x_391) ;  /* 0x0000000000487947 */ /* 0x000fec0003800000 */
.L_x_388:
        /* <DEDUP_REMOVED lines=14> */
.L_x_393:
[----:B------:R-:W-:Y:S05]  /*de90*/  BSYNC.RECONVERGENT B4 ;  /* 0x0000000000047941 */ /* 0x000fea0003800200 */
.L_x_392:
[----:B------:R-:W-:Y:S01]  /*dea0*/  FMUL R3, R0, R9 ;  /* 0x0000000900037220 */ /* 0x000fe20000400000 */
[----:B------:R-:W-:-:S03]  /*deb0*/  FADD R12, |R5|, -RZ ;  /* 0x800000ff050c7221 */ /* 0x000fc60000000200 */
[----:B------:R-:W-:-:S07]  /*dec0*/  FFMA R9, R3, R0, 1 ;  /* 0x3f80000003097423 */ /* 0x000fce0000000000 */
.L_x_391:
[----:B------:R-:W-:Y:S05]  /*ded0*/  BSYNC.RECONVERGENT B3 ;  /* 0x0000000000037941 */ /* 0x000fea0003800200 */
.L_x_387:
        /* <DEDUP_REMOVED lines=22> */
.L_x_397:
[----:B------:R-:W-:Y:S05]  /*e040*/  BSYNC.RECONVERGENT B4 ;  /* 0x0000000000047941 */ /* 0x000fea0003800200 */
.L_x_396:
[----:B------:R-:W-:Y:S01]  /*e050*/  FFMA R9, R0, R0, R9 ;  /* 0x0000000000097223 */ /* 0x000fe20000000009 */
[----:B------:R-:W-:Y:S06]  /*e060*/  BRA `(.L_x_398) ;  /* 0x0000000000487947 */ /* 0x000fec0003800000 */
.L_x_395:
        /* <DEDUP_REMOVED lines=14> */
.L_x_400:
[----:B------:R-:W-:Y:S05]  /*e150*/  BSYNC.RECONVERGENT B4 ;  /* 0x0000000000047941 */ /* 0x000fea0003800200 */
.L_x_399:
[----:B------:R-:W-:Y:S01]  /*e160*/  FMUL R3, R0, R9 ;  /* 0x0000000900037220 */ /* 0x000fe20000400000 */
[----:B------:R-:W-:-:S03]  /*e170*/  FADD R12, |R5|, -RZ ;  /* 0x800000ff050c7221 */ /* 0x000fc60000000200 */
[----:B------:R-:W-:-:S07]  /*e180*/  FFMA R9, R3, R0, 1 ;  /* 0x3f80000003097423 */ /* 0x000fce0000000000 */
.L_x_398:
[----:B------:R-:W-:Y:S05]  /*e190*/  BSYNC.RECONVERGENT B3 ;  /* 0x0000000000037941 */ /* 0x000fea0003800200 */
.L_x_394:
        /* <DEDUP_REMOVED lines=21> */
.L_x_403:
[----:B------:R-:W-:Y:S05]  /*e2f0*/  BSYNC.RECONVERGENT B3 ;  /* 0x0000000000037941 */ /* 0x000fea0003800200 */
.L_x_402:
[----:B------:R-:W-:Y:S01]  /*e300*/  FFMA R9, R0, R0, R9 ;  /* 0x0000000000097223 */ /* 0x000fe20000000009 */
[----:B------:R-:W-:Y:S06]  /*e310*/  BRA `(.L_x_386) ;  /* 0x0000000000487947 */ /* 0x000fec0003800000 */
.L_x_401:
        /* <DEDUP_REMOVED lines=14> */
.L_x_405:
[----:B------:R-:W-:Y:S05]  /*e400*/  BSYNC.RECONVERGENT B3 ;  /* 0x0000000000037941 */ /* 0x000fea0003800200 */
.L_x_404:
[----:B------:R-:W-:Y:S01]  /*e410*/  FMUL R3, R0, R9 ;  /* 0x0000000900037220 */ /* 0x000fe20000400000 */
[----:B------:R-:W-:-:S03]  /*e420*/  FADD R12, |R11|, -RZ ;  /* 0x800000ff0b0c7221 */ /* 0x000fc60000000200 */
[----:B------:R-:W-:-:S07]  /*e430*/  FFMA R9, R3, R0, 1 ;  /* 0x3f80000003097423 */ /* 0x000fce0000000000 */
.L_x_386:
[----:B------:R-:W-:Y:S05]  /*e440*/  BSYNC.RECONVERGENT B2 ;  /* 0x0000000000027941 */ /* 0x000fea0003800200 */
.L_x_355:
        /* <DEDUP_REMOVED lines=10> */
.L_x_407:
[C---:B-1----:R-:W-:Y:S01]  /*e4f0*/  FMUL.FTZ R0, R4.reuse, R9 ;  /* 0x0000000904007220 */ /* 0x042fe20000410000 */
[----:B------:R-:W-:-:S03]  /*e500*/  FMUL.FTZ R4, R4, 0.5 ;  /* 0x3f00000004047820 */ /* 0x000fc60000410000 */
[----:B------:R-:W-:-:S04]  /*e510*/  FFMA R3, -R0, R0, R9 ;  /* 0x0000000000037223 */ /* 0x000fc80000000109 */
[----:B------:R-:W-:-:S07]  /*e520*/  FFMA R0, R3, R4, R0 ;  /* 0x0000000403007223 */ /* 0x000fce0000000000 */
.L_x_408:
[----:B------:R-:W-:Y:S05]  /*e530*/  BSYNC.RECONVERGENT B0 ;  /* 0x0000000000007941 */ /* 0x000fea0003800200 */
.L_x_406:
[----:B------:R-:W-:-:S07]  /*e540*/  FMUL R12, R0, R12 ;  /* 0x0000000c000c7220 */ /* 0x000fce0000400000 */
.L_x_138:
[----:B------:R-:W0:Y:S01]  /*e550*/  MUFU.RCP R0, R19 ;  /* 0x0000001300007308 */ /* 0x000e220000001000 */
[----:B------:R-:W-:Y:S01]  /*e560*/  BSSY.RECONVERGENT B2, `(.L_x_409) ;  /* 0x000000f000027945 */ /* 0x000fe20003800200 */
[----:B------:R-:W-:-:S06]  /*e570*/  IADD3 R18, PT, PT, R24, 0x1, RZ ;  /* 0x0000000118127810 */ /* 0x000fcc0007ffe0ff */
[----:B------:R-:W1:Y:S08]  /*e580*/  FCHK P0, R6, R19 ;  /* 0x0000001306007302 */ /* 0x000e700000000000 */
[----:B------:R2:W3:Y:S01]  /*e590*/  F2F.F64.F32 R10, R8 ;  /* 0x00000008000a7310 */ /* 0x0004e20000201800 */
[----:B0-----:R-:W-:-:S04]  /*e5a0*/  FFMA R3, R0, -R19, 1 ;  /* 0x3f80000000037423 */ /* 0x001fc80000000813 */
[----:B------:R-:W-:-:S04]  /*e5b0*/  FFMA R0, R0, R3, R0 ;  /* 0x0000000300007223 */ /* 0x000fc80000000000 */
[----:B------:R-:W-:-:S04]  /*e5c0*/  FFMA R3, R0, R6, RZ ;  /* 0x0000000600037223 */ /* 0x000fc800000000ff */
[----:B------:R-:W-:-:S04]  /*e5d0*/  FFMA R4, R3, -R19, R6 ;  /* 0x8000001303047223 */ /* 0x000fc80000000006 */
[----:B------:R-:W-:Y:S01]  /*e5e0*/  FFMA R30, R0, R4, R3 ;  /* 0x00000004001e7223 */ /* 0x000fe20000000003 */
[----:B-123--:R-:W-:Y:S06]  /*e5f0*/  @!P0 BRA `(.L_x_410) ;  /* 0x0000000000148947 */ /* 0x00efec0003800000 */
[----:B------:R-:W-:Y:S02]  /*e600*/  MOV R3, R6 ;  /* 0x0000000600037202 */ /* 0x000fe40000000f00 */
[----:B------:R-:W-:Y:S02]  /*e610*/  MOV R4, R19 ;  /* 0x0000001300047202 */ /* 0x000fe40000000f00 */
[----:B------:R-:W-:-:S07]  /*e620*/  MOV R14, 0xe640 ;  /* 0x0000e640000e7802 */ /* 0x000fce0000000f00 */
[----:B------:R-:W-:Y:S05]  /*e630*/  CALL.REL.NOINC `($__internal_1_$__cuda_sm3x_div_rn_noftz_f32_slowpath) ;  /* 0x0000000400247944 */ /* 0x000fea0003c00000 */
[----:B------:R-:W-:-:S07]  /*e640*/  MOV R30, R3 ;  /* 0x00000003001e7202 */ /* 0x000fce0000000f00 */
.L_x_410:
[----:B------:R-:W-:Y:S05]  /*e650*/  BSYNC.RECONVERGENT B2 ;  /* 0x0000000000027941 */ /* 0x000fea0003800200 */
.L_x_409:
[----:B------:R-:W0:Y:S01]  /*e660*/  MUFU.RCP R3, R12 ;  /* 0x0000000c00037308 */ /* 0x000e220000001000 */
[----:B------:R-:W-:Y:S07]  /*e670*/  BSSY.RECONVERGENT B2, `(.L_x_411) ;  /* 0x000000e000027945 */ /* 0x000fee0003800200 */
        /* <DEDUP_REMOVED lines=13> */
.L_x_412:
[----:B------:R-:W-:Y:S05]  /*e750*/  BSYNC.RECONVERGENT B2 ;  /* 0x0000000000027941 */ /* 0x000fea0003800200 */
.L_x_411:
[----:B------:R-:W0:Y:S01]  /*e760*/  F2F.F64.F32 R12, R0 ;  /* 0x00000000000c7310 */ /* 0x000e220000201800 */
[----:B------:R-:W-:Y:S01]  /*e770*/  HFMA2 R14, -RZ, RZ, -0.00919342041015625, -5684 ;  /* 0xa0b5ed8dff0e7431 */ /* 0x000fe200000001ff */
[----:B------:R-:W-:Y:S01]  /*e780*/  MOV R15, 0x3eb0c6f7 ;  /* 0x3eb0c6f7000f7802 */ /* 0x000fe20000000f00 */
[----:B------:R1:W-:Y:S01]  /*e790*/  STL.128 [R1], R8 ;  /* 0x0000000801007387 */ /* 0x0003e20000100c00 */
[----:B------:R-:W-:Y:S01]  /*e7a0*/  MOV R17, 0x0 ;  /* 0x0000000000117802 */ /* 0x000fe20000000f00 */
[----:B------:R-:W2:Y:S01]  /*e7b0*/  LDCU.64 UR4, c[0x4][0x30] ;  /* 0x01000600ff0477ac */ /* 0x000ea20008000a00 */
[----:B------:R-:W-:Y:S02]  /*e7c0*/  MOV R6, R16 ;  /* 0x0000001000067202 */ /* 0x000fe40000000f00 */
[----:B------:R1:W3:Y:S01]  /*e7d0*/  LDC.64 R22, c[0x4][R17] ;  /* 0x0100000011167b82 */ /* 0x0002e20000000a00 */
[----:B------:R-:W-:Y:S01]  /*e7e0*/  MOV R7, R2 ;  /* 0x0000000200077202 */ /* 0x000fe20000000f00 */
[----:B0-----:R1:W-:Y:S01]  /*e7f0*/  STL.128 [R1+0x10], R12 ;  /* 0x0000100c01007387 */ /* 0x0013e20000100c00 */
[----:B--2---:R-:W-:-:S02]  /*e800*/  MOV R4, UR4 ;  /* 0x0000000400047c02 */ /* 0x004fc40008000f00 */
[----:B------:R-:W-:-:S07]  /*e810*/  MOV R5, UR5 ;  /* 0x0000000500057c02 */ /* 0x000fce0008000f00 */
[----:B------:R-:W-:-:S07]  /*e820*/  LEPC R20, `(.L_x_413) ;  /* 0x000000001014794e */ /* 0x000fce0000000000 */
[----:B-1-3--:R-:W-:Y:S05]  /*e830*/  CALL.ABS.NOINC R22 ;  /* 0x0000000016007343 */ /* 0x00afea0003c00000 */
.L_x_413:
[----:B------:R-:W0:Y:S01]  /*e840*/  F2F.F64.F32 R4, R30 ;  /* 0x0000001e00047310 */ /* 0x000e220000201800 */
[----:B------:R-:W-:Y:S01]  /*e850*/  UMOV UR4, 0x9999999a ;  /* 0x9999999a00047882 */ /* 0x000fe20000000000 */
[----:B------:R-:W-:Y:S01]  /*e860*/  UMOV UR5, 0x3fb99999 ;  /* 0x3fb9999900057882 */ /* 0x000fe20000000000 */
[----:B------:R-:W-:Y:S02]  /*e870*/  ISETP.LT.U32.AND P1, PT, R24, 0x7d0, PT ;  /* 0x000007d01800780c */ /* 0x000fe40003f21070 */
[----:B------:R-:W-:Y:S01]  /*e880*/  MOV R24, R18 ;  /* 0x0000001200187202 */ /* 0x000fe20000000f00 */
[----:B0-----:R-:W-:-:S14]  /*e890*/  DSETP.GT.AND P0, PT, R4, UR4, PT ;  /* 0x0000000404007e2a */ /* 0x001fdc000bf04000 */
[----:B------:R-:W-:Y:S05]  /*e8a0*/  @P0 BRA P1, `(.L_x_414) ;  /* 0xffffff4800f80947 */ /* 0x000fea000083ffff */
[----:B------:R-:W-:Y:S05]  /*e8b0*/  BSYNC.RECONVERGENT B6 ;  /* 0x0000000000067941 */ /* 0x000fea0003800200 */
.L_x_82:
[----:B------:R0:W-:Y:S01]  /*e8c0*/  STL [R1], R18 ;  /* 0x0000001201007387 */ /* 0x0001e20000100800 */
[----:B------:R0:W1:Y:S01]  /*e8d0*/  LDC.64 R8, c[0x4][R17] ;  /* 0x0100000011087b82 */ /* 0x0000620000000a00 */
[----:B------:R-:W2:Y:S01]  /*e8e0*/  LDCU.64 UR4, c[0x4][0x38] ;  /* 0x01000700ff0477ac */ /* 0x000ea20008000a00 */
[----:B------:R-:W-:Y:S02]  /*e8f0*/  MOV R6, R16 ;  /* 0x0000001000067202 */ /* 0x000fe40000000f00 */
[----:B------:R-:W-:Y:S02]  /*e900*/  MOV R7, R2 ;  /* 0x0000000200077202 */ /* 0x000fe40000000f00 */
[----:B--2---:R-:W-:Y:S02]  /*e910*/  MOV R4, UR4 ;  /* 0x0000000400047c02 */ /* 0x004fe40008000f00 */
[----:B0-----:R-:W-:-:S07]  /*e920*/  MOV R5, UR5 ;  /* 0x0000000500057c02 */ /* 0x001fce0008000f00 */
[----:B------:R-:W-:-:S07]  /*e930*/  LEPC R20, `(.L_x_415) ;  /* 0x000000001014794e */ /* 0x000fce0000000000 */
[----:B-1----:R-:W-:Y:S05]  /*e940*/  CALL.ABS.NOINC R8 ;  /* 0x0000000008007343 */ /* 0x002fea0003c00000 */
.L_x_415:
[----:B------:R-:W-:Y:S05]  /*e950*/  EXIT ;  /* 0x000000000000794d */ /* 0x000fea0003800000 */
        .weak           $__internal_0_$__cuda_sm20_sqrt_rn_f32_slowpath
        .type           $__internal_0_$__cuda_sm20_sqrt_rn_f32_slowpath,@function
        .size           $__internal_0_$__cuda_sm20_sqrt_rn_f32_slowpath,($__internal_1_$__cuda_sm3x_div_rn_noftz_f32_slowpath - $__internal_0_$__cuda_sm20_sqrt_rn_f32_slowpath)
$__internal_0_$__cuda_sm20_sqrt_rn_f32_slowpath:
[----:B------:R-:W-:-:S13]  /*e960*/  LOP3.LUT P0, RZ, R3, 0x7fffffff, RZ, 0xc0, !PT ;  /* 0x7fffffff03ff7812 */ /* 0x000fda000780c0ff */
[----:B------:R-:W-:Y:S01]  /*e970*/  @!P0 MOV R4, R3 ;  /* 0x0000000300048202 */ /* 0x000fe20000000f00 */
[----:B------:R-:W-:Y:S06]  /*e980*/  @!P0 BRA `(.L_x_416) ;  /* 0x0000000000408947 */ /* 0x000fec0003800000 */
[----:B------:R-:W-:-:S13]  /*e990*/  FSETP.GEU.FTZ.AND P0, PT, R3, RZ, PT ;  /* 0x000000ff0300720b */ /* 0x000fda0003f1e000 */
[----:B------:R-:W-:Y:S01]  /*e9a0*/  @!P0 MOV R4, 0x7fffffff ;  /* 0x7fffffff00048802 */ /* 0x000fe20000000f00 */
[----:B------:R-:W-:Y:S06]  /*e9b0*/  @!P0 BRA `(.L_x_416) ;  /* 0x0000000000348947 */ /* 0x000fec0003800000 */
[----:B------:R-:W-:-:S13]  /*e9c0*/  FSETP.GTU.FTZ.AND P0, PT, |R3|, +INF , PT ;  /* 0x7f8000000300780b */ /* 0x000fda0003f1c200 */
[----:B------:R-:W-:Y:S01]  /*e9d0*/  @P0 FADD.FTZ R4, R3, 1 ;  /* 0x3f80000003040421 */ /* 0x000fe20000010000 */
[----:B------:R-:W-:Y:S06]  /*e9e0*/  @P0 BRA `(.L_x_416) ;  /* 0x0000000000280947 */ /* 0x000fec0003800000 */
[----:B------:R-:W-:-:S13]  /*e9f0*/  FSETP.NEU.FTZ.AND P0, PT, |R3|, +INF , PT ;  /* 0x7f8000000300780b */ /* 0x000fda0003f1d200 */
[----:B------:R-:W-:-:S04]  /*ea00*/  @P0 FFMA R5, R3, 1.84467440737095516160e+19, RZ ;  /* 0x5f80000003050823 */ /* 0x000fc800000000ff */
[----:B------:R-:W0:Y:S02]  /*ea10*/  @P0 MUFU.RSQ R4, R5 ;  /* 0x0000000500040308 */ /* 0x000e240000001400 */
[----:B0-----:R-:W-:Y:S01]  /*ea20*/  @P0 FMUL.FTZ R10, R5, R4 ;  /* 0x00000004050a0220 */ /* 0x001fe20000410000 */
[----:B------:R-:W-:Y:S01]  /*ea30*/  @P0 FMUL.FTZ R11, R4, 0.5 ;  /* 0x3f000000040b0820 */ /* 0x000fe20000410000 */
[----:B------:R-:W-:Y:S02]  /*ea40*/  @!P0 MOV R4, R3 ;  /* 0x0000000300048202 */ /* 0x000fe40000000f00 */
[----:B------:R-:W-:-:S04]  /*ea50*/  @P0 FADD.FTZ R9, -R10, -RZ ;  /* 0x800000ff0a090221 */ /* 0x000fc80000010100 */
[----:B------:R-:W-:-:S04]  /*ea60*/  @P0 FFMA R9, R10, R9, R5 ;  /* 0x000000090a090223 */ /* 0x000fc80000000005 */
[----:B------:R-:W-:-:S04]  /*ea70*/  @P0 FFMA R9, R9, R11, R10 ;  /* 0x0000000b09090223 */ /* 0x000fc8000000000a */
[----:B------:R-:W-:-:S07]  /*ea80*/  @P0 FMUL.FTZ R4, R9, 2.3283064365386962891e-10 ;  /* 0x2f80000009040820 */ /* 0x000fce0000410000 */
.L_x_416:
[----:B------:R-:W-:Y:S01]  /*ea90*/  HFMA2 R5, -RZ, RZ, 0, 0 ;  /* 0x00000000ff057431 */ /* 0x000fe200000001ff */
[----:B------:R-:W-:Y:S02]  /*eaa0*/  MOV R3, R4 ;  /* 0x0000000400037202 */ /* 0x000fe40000000f00 */
[----:B------:R-:W-:-:S04]  /*eab0*/  MOV R4, R14 ;  /* 0x0000000e00047202 */ /* 0x000fc80000000f00 */
[----:B------:R-:W-:Y:S05]  /*eac0*/  RET.REL.NODEC R4 `(_Z8cgkerneliiiPfPiS0_S_S_S_S_S_S_ff) ;  /* 0xffffff14044c7950 */ /* 0x000fea0003c3ffff */
        .weak           $__internal_1_$__cuda_sm3x_div_rn_noftz_f32_slowpath
        .type           $__internal_1_$__cuda_sm3x_div_rn_noftz_f32_slowpath,@function
        .size           $__internal_1_$__cuda_sm3x_div_rn_noftz_f32_slowpath,(.L_x_430 - $__internal_1_$__cuda_sm3x_div_rn_noftz_f32_slowpath)
$__internal_1_$__cuda_sm3x_div_rn_noftz_f32_slowpath:
[----:B------:R-:W-:Y:S01]  /*ead0*/  SHF.R.U32.HI R15, RZ, 0x17, R4 ;  /* 0x00000017ff0f7819 */ /* 0x000fe20000011604 */
[----:B------:R-:W-:Y:S03]  /*eae0*/  BSSY.RECONVERGENT B0, `(.L_x_417) ;  /* 0x0000062000007945 */ /* 0x000fe60003800200 */
[----:B------:R-:W-:Y:S02]  /*eaf0*/  LOP3.LUT R23, R15, 0xff, RZ, 0xc0, !PT ;  /* 0x000000ff0f177812 */ /* 0x000fe400078ec0ff */
[----:B------:R-:W-:Y:S02]  /*eb00*/  SHF.R.U32.HI R15, RZ, 0x17, R3 ;  /* 0x00000017ff0f7819 */ /* 0x000fe40000011603 */
[----:B------:R-:W-:Y:S02]  /*eb10*/  IADD3 R21, PT, PT, R23, -0x1, RZ ;  /* 0xffffffff17157810 */ /* 0x000fe40007ffe0ff */
[----:B------:R-:W-:-:S02]  /*eb20*/  LOP3.LUT R22, R15, 0xff, RZ, 0xc0, !PT ;  /* 0x000000ff0f167812 */ /* 0x000fc400078ec0ff */
[----:B------:R-:W-:Y:S02]  /*eb30*/  ISETP.GT.U32.AND P0, PT, R21, 0xfd, PT ;  /* 0x000000fd1500780c */ /* 0x000fe40003f04070 */
[----:B------:R-:W-:-:S04]  /*eb40*/  IADD3 R20, PT, PT, R22, -0x1, RZ ;  /* 0xffffffff16147810 */ /* 0x000fc80007ffe0ff */
[----:B------:R-:W-:-:S13]  /*eb50*/  ISETP.GT.U32.OR P0, PT, R20, 0xfd, P0 ;  /* 0x000000fd1400780c */ /* 0x000fda0000704470 */
[----:B------:R-:W-:Y:S01]  /*eb60*/  @!P0 MOV R15, RZ ;  /* 0x000000ff000f8202 */ /* 0x000fe20000000f00 */
[----:B------:R-:W-:Y:S06]  /*eb70*/  @!P0 BRA `(.L_x_418) ;  /* 0x00000000005c8947 */ /* 0x000fec0003800000 */
[----:B------:R-:W-:Y:S02]  /*eb80*/  FSETP.GTU.FTZ.AND P0, PT, |R3|, +INF , PT ;  /* 0x7f8000000300780b */ /* 0x000fe40003f1c200 */
[----:B------:R-:W-:-:S04]  /*eb90*/  FSETP.GTU.FTZ.AND P1, PT, |R4|, +INF , PT ;  /* 0x7f8000000400780b */ /* 0x000fc80003f3c200 */
[----:B------:R-:W-:-:S13]  /*eba0*/  PLOP3.LUT P0, PT, P0, P1, PT, 0xf8, 0x8f ;  /* 0x00000000008f781c */ /* 0x000fda0000703f70 */
[----:B------:R-:W-:Y:S05]  /*ebb0*/  @P0 BRA `(.L_x_419) ;  /* 0x00000004004c0947 */ /* 0x000fea0003800000 */
[----:B------:R-:W-:-:S13]  /*ebc0*/  LOP3.LUT P0, RZ, R4, 0x7fffffff, R3, 0xc8, !PT ;  /* 0x7fffffff04ff7812 */ /* 0x000fda000780c803 */
[----:B------:R-:W-:Y:S05]  /*ebd0*/  @!P0 BRA `(.L_x_420) ;  /* 0x00000004003c8947 */ /* 0x000fea0003800000 */
[C---:B------:R-:W-:Y:S02]  /*ebe0*/  FSETP.NEU.FTZ.AND P3, PT, |R3|.reuse, +INF , PT ;  /* 0x7f8000000300780b */ /* 0x040fe40003f7d200 */
[----:B------:R-:W-:Y:S02]  /*ebf0*/  FSETP.NEU.FTZ.AND P1, PT, |R4|, +INF , PT ;  /* 0x7f8000000400780b */ /* 0x000fe40003f3d200 */
[----:B------:R-:W-:-:S11]  /*ec00*/  FSETP.NEU.FTZ.AND P0, PT, |R3|, +INF , PT ;  /* 0x7f8000000300780b */ /* 0x000fd60003f1d200 */
[----:B------:R-:W-:Y:S05]  /*ec10*/  @!P1 BRA !P3, `(.L_x_420) ;  /* 0x00000004002c9947 */ /* 0x000fea0005800000 */
[----:B------:R-:W-:-:S04]  /*ec20*/  LOP3.LUT P3, RZ, R3, 0x7fffffff, RZ, 0xc0, !PT ;  /* 0x7fffffff03ff7812 */ /* 0x000fc8000786c0ff */
[----:B------:R-:W-:-:S13]  /*ec30*/  PLOP3.LUT P1, PT, P1, P3, PT, 0x2f, 0xf2 ;  /* 0x0000000000f2781c */ /* 0x000fda0000f26577 */
[----:B------:R-:W-:Y:S05]  /*ec40*/  @P1 BRA `(.L_x_421) ;  /* 0x0000000400181947 */ /* 0x000fea0003800000 */
[----:B------:R-:W-:-:S04]  /*ec50*/  LOP3.LUT P1, RZ, R4, 0x7fffffff, RZ, 0xc0, !PT ;  /* 0x7fffffff04ff7812 */ /* 0x000fc8000782c0ff */
[----:B------:R-:W-:-:S13]  /*ec60*/  PLOP3.LUT P0, PT, P0, P1, PT, 0x2f, 0xf2 ;  /* 0x0000000000f2781c */ /* 0x000fda0000702577 */
[----:B------:R-:W-:Y:S05]  /*ec70*/  @P0 BRA `(.L_x_422) ;  /* 0x0000000400000947 */ /* 0x000fea0003800000 */
[----:B------:R-:W-:Y:S02]  /*ec80*/  ISETP.GE.AND P0, PT, R20, RZ, PT ;  /* 0x000000ff1400720c */ /* 0x000fe40003f06270 */
[----:B------:R-:W-:-:S11]  /*ec90*/  ISETP.GE.AND P1, PT, R21, RZ, PT ;  /* 0x000000ff1500720c */ /* 0x000fd60003f26270 */
[----:B------:R-:W-:Y:S01]  /*eca0*/  @P0 MOV R15, RZ ;  /* 0x000000ff000f0202 */ /* 0x000fe20000000f00 */
[----:B------:R-:W-:Y:S01]  /*ecb0*/  @!P0 FFMA R3, R3, 1.84467440737095516160e+19, RZ ;  /* 0x5f80000003038823 */ /* 0x000fe200000000ff */
[----:B------:R-:W-:Y:S01]  /*ecc0*/  @!P0 MOV R15, 0xffffffc0 ;  /* 0xffffffc0000f8802 */ /* 0x000fe20000000f00 */
[----:B------:R-:W-:-:S03]  /*ecd0*/  @!P1 FFMA R4, R4, 1.84467440737095516160e+19, RZ ;  /* 0x5f80000004049823 */ /* 0x000fc600000000ff */
[----:B------:R-:W-:-:S07]  /*ece0*/  @!P1 IADD3 R15, PT, PT, R15, 0x40, RZ ;  /* 0x000000400f0f9810 */ /* 0x000fce0007ffe0ff */
.L_x_418:
[----:B------:R-:W-:Y:S01]  /*ecf0*/  LEA R21, R23, 0xc0800000, 0x17 ;  /* 0xc080000017157811 */ /* 0x000fe200078eb8ff */
[----:B------:R-:W-:Y:S03]  /*ed00*/  BSSY.RECONVERGENT B1, `(.L_x_423) ;  /* 0x0000036000017945 */ /* 0x000fe60003800200 */
[----:B------:R-:W-:Y:S02]  /*ed10*/  IADD3 R21, PT, PT, -R21, R4, RZ ;  /* 0x0000000415157210 */ /* 0x000fe40007ffe1ff */
[----:B------:R-:W-:Y:S02]  /*ed20*/  IADD3 R4, PT, PT, R22, -0x7f, RZ ;  /* 0xffffff8116047810 */ /* 0x000fe40007ffe0ff */
[----:B------:R-:W0:Y:S01]  /*ed30*/  MUFU.RCP R20, R21 ;  /* 0x0000001500147308 */ /* 0x000e220000001000 */
[----:B------:R-:W-:Y:S02]  /*ed40*/  FADD.FTZ R22, -R21, -RZ ;  /* 0x800000ff15167221 */ /* 0x000fe40000010100 */
[C---:B------:R-:W-:Y:S01]  /*ed50*/  IMAD R3, R4.reuse, -0x800000, R3 ;  /* 0xff80000004037824 */ /* 0x040fe200078e0203 */
[----:B------:R-:W-:Y:S01]  /*ed60*/  IADD3 R4, PT, PT, R4, 0x7f, -R23 ;  /* 0x0000007f04047810 */ /* 0x000fe20007ffe817 */
[----:B0-----:R-:W-:-:S04]  /*ed70*/  FFMA R23, R20, R22, 1 ;  /* 0x3f80000014177423 */ /* 0x001fc80000000016 */
[----:B------:R-:W-:Y:S01]  /*ed80*/  FFMA R23, R20, R23, R20 ;  /* 0x0000001714177223 */ /* 0x000fe20000000014 */
[----:B------:R-:W-:-:S03]  /*ed90*/  IADD3 R20, PT, PT, R4, R15, RZ ;  /* 0x0000000f04147210 */ /* 0x000fc60007ffe0ff */
[----:B------:R-:W-:-:S04]  /*eda0*/  FFMA R4, R3, R23, RZ ;  /* 0x0000001703047223 */ /* 0x000fc800000000ff */
[----:B------:R-:W-:-:S04]  /*edb0*/  FFMA R15, R22, R4, R3 ;  /* 0x00000004160f7223 */ /* 0x000fc80000000003 */
[----:B------:R-:W-:-:S04]  /*edc0*/  FFMA R32, R23, R15, R4 ;  /* 0x0000000f17207223 */ /* 0x000fc80000000004 */
[----:B------:R-:W-:-:S04]  /*edd0*/  FFMA R15, R22, R32, R3 ;  /* 0x00000020160f7223 */ /* 0x000fc80000000003 */
[----:B------:R-:W-:-:S05]  /*ede0*/  FFMA R4, R23, R15, R32 ;  /* 0x0000000f17047223 */ /* 0x000fca0000000020 */
[----:B------:R-:W-:-:S04]  /*edf0*/  SHF.R.U32.HI R3, RZ, 0x17, R4 ;  /* 0x00000017ff037819 */ /* 0x000fc80000011604 */
[----:B------:R-:W-:-:S04]  /*ee00*/  LOP3.LUT R3, R3, 0xff, RZ, 0xc0, !PT ;  /* 0x000000ff03037812 */ /* 0x000fc800078ec0ff */
[----:B------:R-:W-:-:S04]  /*ee10*/  IADD3 R22, PT, PT, R3, R20, RZ ;  /* 0x0000001403167210 */ /* 0x000fc80007ffe0ff */
[----:B------:R-:W-:-:S04]  /*ee20*/  IADD3 R3, PT, PT, R22, -0x1, RZ ;  /* 0xffffffff16037810 */ /* 0x000fc80007ffe0ff */
[----:B------:R-:W-:-:S13]  /*ee30*/  ISETP.GE.U32.AND P0, PT, R3, 0xfe, PT ;  /* 0x000000fe0300780c */ /* 0x000fda0003f06070 */
[----:B------:R-:W-:Y:S05]  /*ee40*/  @!P0 BRA `(.L_x_424) ;  /* 0x0000000000808947 */ /* 0x000fea0003800000 */
[----:B------:R-:W-:-:S13]  /*ee50*/  ISETP.GT.AND P0, PT, R22, 0xfe, PT ;  /* 0x000000fe1600780c */ /* 0x000fda0003f04270 */
[----:B------:R-:W-:Y:S05]  /*ee60*/  @P0 BRA `(.L_x_425) ;  /* 0x00000000006c0947 */ /* 0x000fea0003800000 */
[----:B------:R-:W-:-:S13]  /*ee70*/  ISETP.GE.AND P0, PT, R22, 0x1, PT ;  /* 0x000000011600780c */ /* 0x000fda0003f06270 */
[----:B------:R-:W-:Y:S05]  /*ee80*/  @P0 BRA `(.L_x_426) ;  /* 0x0000000000740947 */ /* 0x000fea0003800000 */
[----:B------:R-:W-:Y:S02]  /*ee90*/  ISETP.GE.AND P0, PT, R22, -0x18, PT ;  /* 0xffffffe81600780c */ /* 0x000fe40003f06270 */
[----:B------:R-:W-:-:S11]  /*eea0*/  LOP3.LUT R4, R4, 0x80000000, RZ, 0xc0, !PT ;  /* 0x8000000004047812 */ /* 0x000fd600078ec0ff */
[----:B------:R-:W-:Y:S05]  /*eeb0*/  @!P0 BRA `(.L_x_426) ;  /* 0x0000000000688947 */ /* 0x000fea0003800000 */
[CCC-:B------:R-:W-:Y:S01]  /*eec0*/  FFMA.RP R3, R23.reuse, R15.reuse, R32.reuse ;  /* 0x0000000f17037223 */ /* 0x1c0fe20000008020 */
[CCC-:B------:R-:W-:Y:S01]  /*eed0*/  FFMA.RM R20, R23.reuse, R15.reuse, R32.reuse ;  /* 0x0000000f17147223 */ /* 0x1c0fe20000004020 */
[----:B------:R-:W-:Y:S01]  /*eee0*/  FFMA.RZ R15, R23, R15, R32 ;  /* 0x0000000f170f7223 */ /* 0x000fe2000000c020 */
[C---:B------:R-:W-:Y:S02]  /*eef0*/  ISETP.NE.AND P3, PT, R22.reuse, RZ, PT ;  /* 0x000000ff1600720c */ /* 0x040fe40003f65270 */
[C---:B------:R-:W-:Y:S02]  /*ef00*/  ISETP.NE.AND P1, PT, R22.reuse, RZ, PT ;  /* 0x000000ff1600720c */ /* 0x040fe40003f25270 */
[----:B------:R-:W-:Y:S02]  /*ef10*/  LOP3.LUT R15, R15, 0x7fffff, RZ, 0xc0, !PT ;  /* 0x007fffff0f0f7812 */ /* 0x000fe400078ec0ff */
[----:B------:R-:W-:Y:S02]  /*ef20*/  FSETP.NEU.FTZ.AND P0, PT, R3, R20, PT ;  /* 0x000000140300720b */ /* 0x000fe40003f1d000 */
[----:B------:R-:W-:-:S02]  /*ef30*/  IADD3 R20, PT, PT, R22, 0x20, RZ ;  /* 0x0000002016147810 */ /* 0x000fc40007ffe0ff */
[----:B------:R-:W-:Y:S02]  /*ef40*/  LOP3.LUT R15, R15, 0x800000, RZ, 0xfc, !PT ;  /* 0x008000000f0f7812 */ /* 0x000fe400078efcff */
[----:B------:R-:W-:Y:S02]  /*ef50*/  IADD3 R22, PT, PT, -R22, RZ, RZ ;  /* 0x000000ff16167210 */ /* 0x000fe40007ffe1ff */
[----:B------:R-:W-:Y:S02]  /*ef60*/  SHF.L.U32 R20, R15, R20, RZ ;  /* 0x000000140f147219 */ /* 0x000fe400000006ff */
[----:B------:R-:W-:Y:S02]  /*ef70*/  SEL R22, R22, RZ, P3 ;  /* 0x000000ff16167207 */ /* 0x000fe40001800000 */
[----:B------:R-:W-:Y:S02]  /*ef80*/  ISETP.NE.AND P1, PT, R20, RZ, P1 ;  /* 0x000000ff1400720c */ /* 0x000fe40000f25270 */
[----:B------:R-:W-:-:S02]  /*ef90*/  SHF.R.U32.HI R22, RZ, R22, R15 ;  /* 0x00000016ff167219 */ /* 0x000fc4000001160f */
[----:B------:R-:W-:Y:S02]  /*efa0*/  PLOP3.LUT P0, PT, P0, P1, PT, 0xf8, 0x8f ;  /* 0x00000000008f781c */ /* 0x000fe40000703f70 */
[----:B------:R-:W-:Y:S02]  /*efb0*/  SHF.R.U32.HI R20, RZ, 0x1, R22 ;  /* 0x00000001ff147819 */ /* 0x000fe40000011616 */
[----:B------:R-:W-:-:S04]  /*efc0*/  SEL R3, RZ, 0x1, !P0 ;  /* 0x00000001ff037807 */ /* 0x000fc80004000000 */
[----:B------:R-:W-:-:S04]  /*efd0*/  LOP3.LUT R3, R3, 0x1, R20, 0xf8, !PT ;  /* 0x0000000103037812 */ /* 0x000fc800078ef814 */
[----:B------:R-:W-:-:S04]  /*efe0*/  LOP3.LUT R3, R3, R22, RZ, 0xc0, !PT ;  /* 0x0000001603037212 */ /* 0x000fc800078ec0ff */
[----:B------:R-:W-:-:S04]  /*eff0*/  IADD3 R3, PT, PT, R20, R3, RZ ;  /* 0x0000000314037210 */ /* 0x000fc80007ffe0ff */
[----:B------:R-:W-:Y:S01]  /*f000*/  LOP3.LUT R4, R3, R4, RZ, 0xfc, !PT ;  /* 0x0000000403047212 */ /* 0x000fe200078efcff */
[----:B------:R-:W-:Y:S06]  /*f010*/  BRA `(.L_x_426) ;  /* 0x0000000000107947 */ /* 0x000fec0003800000 */
.L_x_425:
[----:B------:R-:W-:-:S04]  /*f020*/  LOP3.LUT R4, R4, 0x80000000, RZ, 0xc0, !PT ;  /* 0x8000000004047812 */ /* 0x000fc800078ec0ff */
[----:B------:R-:W-:Y:S01]  /*f030*/  LOP3.LUT R4, R4, 0x7f800000, RZ, 0xfc, !PT ;  /* 0x7f80000004047812 */ /* 0x000fe200078efcff */
[----:B------:R-:W-:Y:S06]  /*f040*/  BRA `(.L_x_426) ;  /* 0x0000000000047947 */ /* 0x000fec0003800000 */
.L_x_424:
[----:B------:R-:W-:-:S07]  /*f050*/  LEA R4, R20, R4, 0x17 ;  /* 0x0000000414047211 */ /* 0x000fce00078eb8ff */
.L_x_426:
[----:B------:R-:W-:Y:S05]  /*f060*/  BSYNC.RECONVERGENT B1 ;  /* 0x0000000000017941 */ /* 0x000fea0003800200 */
.L_x_423:
[----:B------:R-:W-:Y:S05]  /*f070*/  BRA `(.L_x_427) ;  /* 0x0000000000207947 */ /* 0x000fea0003800000 */
.L_x_422:
[----:B------:R-:W-:-:S04]  /*f080*/  LOP3.LUT R4, R4, 0x80000000, R3, 0x48, !PT ;  /* 0x8000000004047812 */ /* 0x000fc800078e4803 */
[----:B------:R-:W-:Y:S01]  /*f090*/  LOP3.LUT R4, R4, 0x7f800000, RZ, 0xfc, !PT ;  /* 0x7f80000004047812 */ /* 0x000fe200078efcff */
[----:B------:R-:W-:Y:S06]  /*f0a0*/  BRA `(.L_x_427) ;  /* 0x0000000000147947 */ /* 0x000fec0003800000 */
.L_x_421:
[----:B------:R-:W-:Y:S01]  /*f0b0*/  LOP3.LUT R4, R4, 0x80000000, R3, 0x48, !PT ;  /* 0x8000000004047812 */ /* 0x000fe200078e4803 */
[----:B------:R-:W-:Y:S06]  /*f0c0*/  BRA `(.L_x_427) ;  /* 0x00000000000c7947 */ /* 0x000fec0003800000 */
.L_x_420:
[----:B------:R-:W0:Y:S01]  /*f0d0*/  MUFU.RSQ R4, -QNAN ;  /* 0xffc0000000047908 */ /* 0x000e220000001400 */
[----:B------:R-:W-:Y:S05]  /*f0e0*/  BRA `(.L_x_427) ;  /* 0x0000000000047947 */ /* 0x000fea0003800000 */
.L_x_419:
[----:B------:R-:W-:-:S07]  /*f0f0*/  FADD.FTZ R4, R3, R4 ;  /* 0x0000000403047221 */ /* 0x000fce0000010000 */
.L_x_427:
[----:B------:R-:W-:Y:S05]  /*f100*/  BSYNC.RECONVERGENT B0 ;  /* 0x0000000000007941 */ /* 0x000fea0003800200 */
.L_x_417:
[----:B------:R-:W-:Y:S01]  /*f110*/  HFMA2 R15, -RZ, RZ, 0, 0 ;  /* 0x00000000ff0f7431 */ /* 0x000fe200000001ff */
[----:B0-----:R-:W-:-:S03]  /*f120*/  MOV R3, R4 ;  /* 0x0000000400037202 */ /* 0x001fc60000000f00 */
[----:B------:R-:W-:Y:S05]  /*f130*/  RET.REL.NODEC R14 `(_Z8cgkerneliiiPfPiS0_S_S_S_S_S_S_ff) ;  /* 0xffffff0c0eb07950 */ /* 0x000fea0003c3ffff */
.L_x_428:
[----:B------:R-:W-:-:S00]  /*f140*/  BRA `(.L_x_428) ;  /* 0xfffffffc00fc7947 */ /* 0x000fc0000383ffff */
[----:B------:R-:W-:-:S00]  /*f150*/  NOP ;  /* 0x0000000000007918 */ /* 0x000fc00000000000 */
        /* <DEDUP_REMOVED lines=10> */
.L_x_430:


//--------------------- .nv.global.init           --------------------------
	.section	.nv.global.init,"aw",@progbits
.nv.global.init:
	.type		$str,@object
	.size		$str,($str$3 - $str)
$str:
        /*0000*/ 	.byte	0x25, 0x64, 0x0a, 0x00
	.type		$str$3,@object
	.size		$str$3,($str$6 - $str$3)
$str$3:
        /*0004*/ 	.byte	0x69, 0x73, 0x20, 0x25, 0x66, 0x20, 0x3e, 0x20, 0x25, 0x66, 0x20, 0x3f, 0x0a, 0x00
	.type		$str$6,@object
	.size		$str$6,($str$4 - $str$6)
$str$6:
        /*0012*/ 	.byte	0x25, 0x64, 0x20, 0x69, 0x74, 0x65, 0x72, 0x61, 0x74, 0x69, 0x6f, 0x6e, 0x73, 0x0a, 0x00
	.type		$str$4,@object
	.size		$str$4,($str$2 - $str$4)
$str$4:
        /*0021*/ 	.byte	0x25, 0x64, 0x73, 0x74, 0x20, 0x61, 0x66, 0x74, 0x65, 0x72, 0x20, 0x72, 0x20, 0x3d, 0x20, 0x25
        /*0031*/ 	.byte	0x66, 0x0a, 0x00
	.type		$str$2,@object
	.size		$str$2,($str$1 - $str$2)
$str$2:
        /*0034*/ 	.byte	0x66, 0x69, 0x72, 0x73, 0x74, 0x20, 0x61, 0x66, 0x74, 0x65, 0x72, 0x20, 0x72, 0x20, 0x3d, 0x20
        /*0044*/ 	.byte	0x25, 0x66, 0x0a, 0x00
	.type		$str$1,@object
	.size		$str$1,($str$5 - $str$1)
$str$1:
        /*0048*/ 	.byte	0x66, 0x69, 0x72, 0x73, 0x74, 0x20, 0x62, 0x65, 0x66, 0x6f, 0x72, 0x65, 0x20, 0x72, 0x20, 0x3d
        /*0058*/ 	.byte	0x20, 0x25, 0x66, 0x0a, 0x00
	.type		$str$5,@object
	.size		$str$5,(.L_5 - $str$5)
$str$5:
        /*005d*/ 	.byte	0x69, 0x73, 0x20, 0x28, 0x25, 0x66, 0x20, 0x2f, 0x20, 0x25, 0x66, 0x29, 0x20, 0x3d, 0x20, 0x25
        /*006d*/ 	.byte	0x66, 0x20, 0x3e, 0x20, 0x25, 0x66, 0x20, 0x3f, 0x0a, 0x00
.L_5:


//--------------------- .nv.shared.reserved.0     --------------------------
	.section	.nv.shared.reserved.0,"aw",@nobits
	.weak		__nv_reservedSMEM_offset_0_alias
	.size		__nv_reservedSMEM_offset_0_alias, 0, 64
	.other		__nv_reservedSMEM_offset_0_alias,@"STO_CUDA_RESERVED_SHARED STV_DEFAULT"
__nv_reservedSMEM_offset_0_alias:
	.zero		0
	.zero		64


//--------------------- .nv.constant0._Z8cgkerneliiiPfPiS0_S_S_S_S_S_S_ff --------------------------
	.section	.nv.constant0._Z8cgkerneliiiPfPiS0_S_S_S_S_S_S_ff,"a",@progbits
	.sectionflags	@""
	.align	4
.nv.constant0._Z8cgkerneliiiPfPiS0_S_S_S_S_S_S_ff:
	.zero		992


//--------------------- SYMBOLS --------------------------

	.type		.nv.reservedSmem.offset0,@object
	.size		.nv.reservedSmem.offset0,0x4
	.type		vprintf,@function
